	.target	sm_90a

	.elftype	@"ET_EXEC"


//--------------------- .note.nv.tkinfo           --------------------------
	.section	.note.nv.tkinfo,"",@"SHT_NOTE"
	.sectionflags	@"SHF_NOTE_NV_TKINFO"
	.tkinfo
        /*0018*/ 	.word	0x00000002
        /*0030*/ 	.string	""
        /*0030*/ 	.string	"ptxas"
        /*0030*/ 	.string	"Cuda compilation tools, release 13.0, V13.0.88"
        /*0030*/ 	.string	"Build cuda_13.0.r13.0/compiler.36424714_0"
        /*0030*/ 	.string	"-arch sm_90a -m 64 "



//--------------------- .note.nv.cuinfo           --------------------------
	.section	.note.nv.cuinfo,"",@"SHT_NOTE"
	.sectionflags	@"SHF_NOTE_NV_CUINFO"
        /*0018*/ 	.short	0x0002
        /*001a*/ 	.short	0x005a
        /*001c*/ 	.short	0x0082
	.zero		2


//--------------------- .nv.info                  --------------------------
	.section	.nv.info,"",@"SHT_CUDA_INFO"
	.align	4


	//----- nvinfo : EIATTR_REGCOUNT
	.align		4
        /*0000*/ 	.byte	0x04, 0x2f
        /*0002*/ 	.short	(.L_12 - .L_11)
	.align		4
.L_11:
        /*0004*/ 	.word	index@(_ZN7cutlass13device_kernelINS_4gemm6kernel13GemmUniversalIN4cute5tupleIJiiiiEEENS1_10collective13CollectiveMmaINS1_37MainloopSm90TmaGmmaWarpSpecializedFP8ILi18ENS5_IJNS4_1CILi1EEESB_SB_EEENS1_35KernelTmaWarpSpecializedCooperativeEEENS5_IJNSA_ILi256EEENSA_ILi128EEENSA_ILi32EEEEEENS_12float_e4m3_tENS5_IJlSB_lEEESJ_SK_NS4_8TiledMMAINS4_8MMA_AtomIJNS4_4SM904GMMA31MMA_64x128x32_F32E4M3E4M3_SS_TNILNSO_7ScaleInE1ELSQ_1EEEEEENS4_6LayoutINS5_IJNSA_ILi2EEESB_SB_EEENS5_IJSB_NSA_ILi0EEESW_EEEEENS5_IJNS4_10UnderscoreESZ_SZ_EEEEENS4_13SM90_TMA_LOADENS4_14ComposedLayoutINS4_7SwizzleILi1ELi4ELi3EEENS4_18smem_ptr_flag_bitsILi8EEENST_INS5_IJNSA_ILi8EEESH_EEENS5_IJSH_SB_EEEEEEEvNS4_8identityES12_S1C_vS1D_EENS_8epilogue10collective6detail29Sm90TmaWarpSpecializedAdapterINS1G_15DefaultEpilogueISJ_SK_SK_NS1F_6thread17LinearCombinationISJ_Li1EffLNS1K_9ScaleType4KindE0ELNS_15FloatRoundStyleE2ESJ_EENS1_15EpilogueDefaultEEEEEvvEEEEvNT_6ParamsE)
        /*0008*/ 	.word	0x000000a8


	//----- nvinfo : EIATTR_FRAME_SIZE
	.align		4
.L_12:
        /*000c*/ 	.byte	0x04, 0x11
        /*000e*/ 	.short	(.L_14 - .L_13)
	.align		4
.L_13:
        /*0010*/ 	.word	index@(_ZN7cutlass13device_kernelINS_4gemm6kernel13GemmUniversalIN4cute5tupleIJiiiiEEENS1_10collective13CollectiveMmaINS1_37MainloopSm90TmaGmmaWarpSpecializedFP8ILi18ENS5_IJNS4_1CILi1EEESB_SB_EEENS1_35KernelTmaWarpSpecializedCooperativeEEENS5_IJNSA_ILi256EEENSA_ILi128EEENSA_ILi32EEEEEENS_12float_e4m3_tENS5_IJlSB_lEEESJ_SK_NS4_8TiledMMAINS4_8MMA_AtomIJNS4_4SM904GMMA31MMA_64x128x32_F32E4M3E4M3_SS_TNILNSO_7ScaleInE1ELSQ_1EEEEEENS4_6LayoutINS5_IJNSA_ILi2EEESB_SB_EEENS5_IJSB_NSA_ILi0EEESW_EEEEENS5_IJNS4_10UnderscoreESZ_SZ_EEEEENS4_13SM90_TMA_LOADENS4_14ComposedLayoutINS4_7SwizzleILi1ELi4ELi3EEENS4_18smem_ptr_flag_bitsILi8EEENST_INS5_IJNSA_ILi8EEESH_EEENS5_IJSH_SB_EEEEEEEvNS4_8identityES12_S1C_vS1D_EENS_8epilogue10collective6detail29Sm90TmaWarpSpecializedAdapterINS1G_15DefaultEpilogueISJ_SK_SK_NS1F_6thread17LinearCombinationISJ_Li1EffLNS1K_9ScaleType4KindE0ELNS_15FloatRoundStyleE2ESJ_EENS1_15EpilogueDefaultEEEEEvvEEEEvNT_6ParamsE)
        /*0014*/ 	.word	0x00000100


	//----- nvinfo : EIATTR_MIN_STACK_SIZE
	.align		4
.L_14:
        /*0018*/ 	.byte	0x04, 0x12
        /*001a*/ 	.short	(.L_16 - .L_15)
	.align		4
.L_15:
        /*001c*/ 	.word	index@(_ZN7cutlass13device_kernelINS_4gemm6kernel13GemmUniversalIN4cute5tupleIJiiiiEEENS1_10collective13CollectiveMmaINS1_37MainloopSm90TmaGmmaWarpSpecializedFP8ILi18ENS5_IJNS4_1CILi1EEESB_SB_EEENS1_35KernelTmaWarpSpecializedCooperativeEEENS5_IJNSA_ILi256EEENSA_ILi128EEENSA_ILi32EEEEEENS_12float_e4m3_tENS5_IJlSB_lEEESJ_SK_NS4_8TiledMMAINS4_8MMA_AtomIJNS4_4SM904GMMA31MMA_64x128x32_F32E4M3E4M3_SS_TNILNSO_7ScaleInE1ELSQ_1EEEEEENS4_6LayoutINS5_IJNSA_ILi2EEESB_SB_EEENS5_IJSB_NSA_ILi0EEESW_EEEEENS5_IJNS4_10UnderscoreESZ_SZ_EEEEENS4_13SM90_TMA_LOADENS4_14ComposedLayoutINS4_7SwizzleILi1ELi4ELi3EEENS4_18smem_ptr_flag_bitsILi8EEENST_INS5_IJNSA_ILi8EEESH_EEENS5_IJSH_SB_EEEEEEEvNS4_8identityES12_S1C_vS1D_EENS_8epilogue10collective6detail29Sm90TmaWarpSpecializedAdapterINS1G_15DefaultEpilogueISJ_SK_SK_NS1F_6thread17LinearCombinationISJ_Li1EffLNS1K_9ScaleType4KindE0ELNS_15FloatRoundStyleE2ESJ_EENS1_15EpilogueDefaultEEEEEvvEEEEvNT_6ParamsE)
        /*0020*/ 	.word	0x00000100
.L_16:


//--------------------- .nv.compat                --------------------------
	.section	.nv.compat,"",@"SHT_CUDA_COMPAT_INFO"
	.align	4
        /*0000*/ 	.byte	0x02, 0x09, 0x01, 0x00, 0x02, 0x02, 0x04, 0x00, 0x02, 0x05, 0x05, 0x00, 0x03, 0x07, 0x01, 0x01
        /*0010*/ 	.byte	0x02, 0x03, 0x01, 0x00, 0x02, 0x06, 0x01, 0x00, 0x04, 0x0b, 0x08, 0x00, 0x00, 0x00, 0x00, 0x00
        /*0020*/ 	.byte	0x00, 0x00, 0x00, 0x00


//--------------------- .nv.info._ZN7cutlass13device_kernelINS_4gemm6kernel13GemmUniversalIN4cute5tupleIJiiiiEEENS1_10collective13CollectiveMmaINS1_37MainloopSm90TmaGmmaWarpSpecializedFP8ILi18ENS5_IJNS4_1CILi1EEESB_SB_EEENS1_35KernelTmaWarpSpecializedCooperativeEEENS5_IJNSA_ILi256EEENSA_ILi128EEENSA_ILi32EEEEEENS_12float_e4m3_tENS5_IJlSB_lEEESJ_SK_NS4_8TiledMMAINS4_8MMA_AtomIJNS4_4SM904GMMA31MMA_64x128x32_F32E4M3E4M3_SS_TNILNSO_7ScaleInE1ELSQ_1EEEEEENS4_6LayoutINS5_IJNSA_ILi2EEESB_SB_EEENS5_IJSB_NSA_ILi0EEESW_EEEEENS5_IJNS4_10UnderscoreESZ_SZ_EEEEENS4_13SM90_TMA_LOADENS4_14ComposedLayoutINS4_7SwizzleILi1ELi4ELi3EEENS4_18smem_ptr_flag_bitsILi8EEENST_INS5_IJNSA_ILi8EEESH_EEENS5_IJSH_SB_EEEEEEEvNS4_8identityES12_S1C_vS1D_EENS_8epilogue10collective6detail29Sm90TmaWarpSpecializedAdapterINS1G_15DefaultEpilogueISJ_SK_SK_NS1F_6thread17LinearCombinationISJ_Li1EffLNS1K_9ScaleType4KindE0ELNS_15FloatRoundStyleE2ESJ_EENS1_15EpilogueDefaultEEEEEvvEEEEvNT_6ParamsE --------------------------
	.section	.nv.info._ZN7cutlass13device_kernelINS_4gemm6kernel13GemmUniversalIN4cute5tupleIJiiiiEEENS1_10collective13CollectiveMmaINS1_37MainloopSm90TmaGmmaWarpSpecializedFP8ILi18ENS5_IJNS4_1CILi1EEESB_SB_EEENS1_35KernelTmaWarpSpecializedCooperativeEEENS5_IJNSA_ILi256EEENSA_ILi128EEENSA_ILi32EEEEEENS_12float_e4m3_tENS5_IJlSB_lEEESJ_SK_NS4_8TiledMMAINS4_8MMA_AtomIJNS4_4SM904GMMA31MMA_64x128x32_F32E4M3E4M3_SS_TNILNSO_7ScaleInE1ELSQ_1EEEEEENS4_6LayoutINS5_IJNSA_ILi2EEESB_SB_EEENS5_IJSB_NSA_ILi0EEESW_EEEEENS5_IJNS4_10UnderscoreESZ_SZ_EEEEENS4_13SM90_TMA_LOADENS4_14ComposedLayoutINS4_7SwizzleILi1ELi4ELi3EEENS4_18smem_ptr_flag_bitsILi8EEENST_INS5_IJNSA_ILi8EEESH_EEENS5_IJSH_SB_EEEEEEEvNS4_8identityES12_S1C_vS1D_EENS_8epilogue10collective6detail29Sm90TmaWarpSpecializedAdapterINS1G_15DefaultEpilogueISJ_SK_SK_NS1F_6thread17LinearCombinationISJ_Li1EffLNS1K_9ScaleType4KindE0ELNS_15FloatRoundStyleE2ESJ_EENS1_15EpilogueDefaultEEEEEvvEEEEvNT_6ParamsE,"",@"SHT_CUDA_INFO"
	.sectionflags	@""
	.align	4


	//----- nvinfo : EIATTR_CUDA_API_VERSION
	.align		4
        /*0000*/ 	.byte	0x04, 0x37
        /*0002*/ 	.short	(.L_18 - .L_17)
.L_17:
        /*0004*/ 	.word	0x00000082


	//----- nvinfo : EIATTR_KPARAM_INFO
	.align		4
.L_18:
        /*0008*/ 	.byte	0x04, 0x17
        /*000a*/ 	.short	(.L_20 - .L_19)
.L_19:
        /*000c*/ 	.word	0x00000000
        /*0010*/ 	.short	0x0000
        /*0012*/ 	.short	0x0070
        /*0014*/ 	.byte	0x00, 0xf0, 0x01, 0x10


	//----- nvinfo : EIATTR_SPARSE_MMA_MASK
	.align		4
.L_20:
        /*0018*/ 	.byte	0x03, 0x50
        /*001a*/ 	.short	0x0000


	//----- nvinfo : EIATTR_MAXREG_COUNT
	.align		4
        /*001c*/ 	.byte	0x03, 0x1b
        /*001e*/ 	.short	0x00a8


	//----- nvinfo : EIATTR_NUM_BARRIERS
	.align		4
        /*0020*/ 	.byte	0x02, 0x4c
        /*0022*/ 	.byte	0x01
	.zero		1


	//----- nvinfo : EIATTR_ANNOTATIONS
	.align		4
        /*0024*/ 	.byte	0x04, 0x55
        /*0026*/ 	.short	(.L_22 - .L_21)


	//   ....[0]....
.L_21:
        /*0028*/ 	.word	0x00000001
        /*002c*/ 	.byte	0x80, 0x07, 0x00, 0x00, 0x01, 0x00, 0x00, 0x00, 0xa0, 0x07, 0x00, 0x00, 0x01, 0x00, 0x00, 0x00
        /* <DEDUP_REMOVED lines=193> */
        /*0c4c*/ 	.byte	0x20, 0x0b, 0x01, 0x00


	//----- nvinfo : EIATTR_MERCURY_ISA_VERSION
	.align		4
.L_22:
        /*0c50*/ 	.byte	0x03, 0x5f
        /*0c52*/ 	.short	0x0101


	//----- nvinfo : EIATTR_INT_WARP_WIDE_INSTR_OFFSETS
	.align		4
        /*0c54*/ 	.byte	0x04, 0x31
        /*0c56*/ 	.short	(.L_24 - .L_23)


	//   ....[0]....
.L_23:
        /*0c58*/ 	.word	0x00000650


	//   ....[1]....
        /*0c5c*/ 	.word	0x00000660


	//   ....[2]....
        /*0c60*/ 	.word	0x00000790


	//----- nvinfo : EIATTR_COOP_GROUP_MASK_REGIDS
	.align		4
.L_24:
        /*0c64*/ 	.byte	0x04, 0x29
        /*0c66*/ 	.short	(.L_26 - .L_25)


	//   ....[0]....
.L_25:
        /*0c68*/ 	.word	0xffffffff


	//   ....[1]....
        /*0c6c*/ 	.word	0xffffffff


	//   ....[2]....
        /*0c70*/ 	.word	0xffffffff


	//   ....[3]....
        /*0c74*/ 	.word	0xffffffff


	//   ....[4]....
        /*0c78*/ 	.word	0xffffffff


	//----- nvinfo : EIATTR_COOP_GROUP_INSTR_OFFSETS
	.align		4
.L_26:
        /*0c7c*/ 	.byte	0x04, 0x28
        /*0c7e*/ 	.short	(.L_28 - .L_27)


	//   ....[0]....
.L_27:
        /*0c80*/ 	.word	0x00000070


	//   ....[1]....
        /*0c84*/ 	.word	0x00000080


	//   ....[2]....
        /*0c88*/ 	.word	0x000001a0


	//   ....[3]....
        /*0c8c*/ 	.word	0x000005a0


	//   ....[4]....
        /*0c90*/ 	.word	0x000014e0


	//----- nvinfo : EIATTR_REG_RECONFIG
	.align		4
.L_28:
        /*0c94*/ 	.byte	0x01, 0x54
	.zero		2


	//----- nvinfo : EIATTR_MBARRIER_INSTR_OFFSETS
	.align		4
        /*0c98*/ 	.byte	0x04, 0x39
        /*0c9a*/ 	.short	(.L_30 - .L_29)


	//   ....[0]....
.L_29:
        /*0c9c*/ 	.word	0x00000340
        /*0ca0*/ 	.word	0x000000ff
        /*0ca4*/ 	.word	0x00000000
        /*0ca8*/ 	.short	0x0100
        /*0caa*/ 	.byte	0x09
	.zero		1


	//   ....[1]....
        /*0cac*/ 	.word	0x00000350
        /*0cb0*/ 	.word	0x000000ff
        /*0cb4*/ 	.word	0x00000090
        /*0cb8*/ 	.short	0x0100
        /*0cba*/ 	.byte	0x09
	.zero		1


	//   ....[2]....
        /*0cbc*/ 	.word	0x00000360
        /*0cc0*/ 	.word	0x000000ff
        /*0cc4*/ 	.word	0x00000008
        /*0cc8*/ 	.short	0x0100
        /*0cca*/ 	.byte	0x09
	.zero		1


	//   ....[3]....
        /*0ccc*/ 	.word	0x00000370
        /*0cd0*/ 	.word	0x000000ff
        /*0cd4*/ 	.word	0x00000098
        /*0cd8*/ 	.short	0x0100
        /*0cda*/ 	.byte	0x09
	.zero		1


	//   ....[4]....
        /*0cdc*/ 	.word	0x00000380
        /*0ce0*/ 	.word	0x000000ff
        /*0ce4*/ 	.word	0x00000010
        /*0ce8*/ 	.short	0x0100
        /*0cea*/ 	.byte	0x09
	.zero		1


	//   ....[5]....
        /*0cec*/ 	.word	0x00000390
        /*0cf0*/ 	.word	0x000000ff
        /*0cf4*/ 	.word	0x000000a0
        /*0cf8*/ 	.short	0x0100
        /*0cfa*/ 	.byte	0x09
	.zero		1


	//   ....[6]....
        /*0cfc*/ 	.word	0x000003a0
        /*0d00*/ 	.word	0x000000ff
        /*0d04*/ 	.word	0x00000018
        /*0d08*/ 	.short	0x0100
        /*0d0a*/ 	.byte	0x09
	.zero		1


	//   ....[7]....
        /*0d0c*/ 	.word	0x000003b0
        /*0d10*/ 	.word	0x000000ff
        /*0d14*/ 	.word	0x000000a8
        /*0d18*/ 	.short	0x0100
        /*0d1a*/ 	.byte	0x09
	.zero		1


	//   ....[8]....
        /*0d1c*/ 	.word	0x000003c0
        /*0d20*/ 	.word	0x000000ff
        /*0d24*/ 	.word	0x00000020
        /*0d28*/ 	.short	0x0100
        /*0d2a*/ 	.byte	0x09
	.zero		1


	//   ....[9]....
        /*0d2c*/ 	.word	0x000003d0
        /*0d30*/ 	.word	0x000000ff
        /*0d34*/ 	.word	0x000000b0
        /*0d38*/ 	.short	0x0100
        /*0d3a*/ 	.byte	0x09
	.zero		1


	//   ....[10]....
        /*0d3c*/ 	.word	0x000003e0
        /*0d40*/ 	.word	0x000000ff
        /*0d44*/ 	.word	0x00000028
        /*0d48*/ 	.short	0x0100
        /*0d4a*/ 	.byte	0x09
	.zero		1


	//   ....[11]....
        /*0d4c*/ 	.word	0x000003f0
        /*0d50*/ 	.word	0x000000ff
        /*0d54*/ 	.word	0x000000b8
        /*0d58*/ 	.short	0x0100
        /*0d5a*/ 	.byte	0x09
	.zero		1


	//   ....[12]....
        /*0d5c*/ 	.word	0x00000400
        /*0d60*/ 	.word	0x000000ff
        /*0d64*/ 	.word	0x00000030
        /*0d68*/ 	.short	0x0100
        /*0d6a*/ 	.byte	0x09
	.zero		1


	//   ....[13]....
        /*0d6c*/ 	.word	0x00000410
        /*0d70*/ 	.word	0x000000ff
        /*0d74*/ 	.word	0x000000c0
        /*0d78*/ 	.short	0x0100
        /*0d7a*/ 	.byte	0x09
	.zero		1


	//   ....[14]....
        /*0d7c*/ 	.word	0x00000420
        /*0d80*/ 	.word	0x000000ff
        /*0d84*/ 	.word	0x00000038
        /*0d88*/ 	.short	0x0100
        /*0d8a*/ 	.byte	0x09
	.zero		1


	//   ....[15]....
        /*0d8c*/ 	.word	0x00000430
        /*0d90*/ 	.word	0x000000ff
        /*0d94*/ 	.word	0x000000c8
        /*0d98*/ 	.short	0x0100
        /*0d9a*/ 	.byte	0x09
	.zero		1


	//   ....[16]....
        /*0d9c*/ 	.word	0x00000440
        /*0da0*/ 	.word	0x000000ff
        /*0da4*/ 	.word	0x00000040
        /*0da8*/ 	.short	0x0100
        /*0daa*/ 	.byte	0x09
	.zero		1


	//   ....[17]....
        /*0dac*/ 	.word	0x00000450
        /*0db0*/ 	.word	0x000000ff
        /*0db4*/ 	.word	0x000000d0
        /*0db8*/ 	.short	0x0100
        /*0dba*/ 	.byte	0x09
	.zero		1


	//   ....[18]....
        /*0dbc*/ 	.word	0x00000460
        /*0dc0*/ 	.word	0x000000ff
        /*0dc4*/ 	.word	0x00000048
        /*0dc8*/ 	.short	0x0100
        /*0dca*/ 	.byte	0x09
	.zero		1


	//   ....[19]....
        /*0dcc*/ 	.word	0x00000470
        /*0dd0*/ 	.word	0x000000ff
        /*0dd4*/ 	.word	0x000000d8
        /*0dd8*/ 	.short	0x0100
        /*0dda*/ 	.byte	0x09
	.zero		1


	//   ....[20]....
        /*0ddc*/ 	.word	0x00000480
        /*0de0*/ 	.word	0x000000ff
        /*0de4*/ 	.word	0x00000050
        /*0de8*/ 	.short	0x0100
        /*0dea*/ 	.byte	0x09
	.zero		1


	//   ....[21]....
        /*0dec*/ 	.word	0x00000490
        /*0df0*/ 	.word	0x000000ff
        /*0df4*/ 	.word	0x000000e0
        /*0df8*/ 	.short	0x0100
        /*0dfa*/ 	.byte	0x09
	.zero		1


	//   ....[22]....
        /*0dfc*/ 	.word	0x000004a0
        /*0e00*/ 	.word	0x000000ff
        /*0e04*/ 	.word	0x00000058
        /*0e08*/ 	.short	0x0100
        /*0e0a*/ 	.byte	0x09
	.zero		1


	//   ....[23]....
        /*0e0c*/ 	.word	0x000004b0
        /*0e10*/ 	.word	0x000000ff
        /*0e14*/ 	.word	0x000000e8
        /*0e18*/ 	.short	0x0100
        /*0e1a*/ 	.byte	0x09
	.zero		1


	//   ....[24]....
        /*0e1c*/ 	.word	0x000004c0
        /*0e20*/ 	.word	0x000000ff
        /*0e24*/ 	.word	0x00000060
        /*0e28*/ 	.short	0x0100
        /*0e2a*/ 	.byte	0x09
	.zero		1


	//   ....[25]....
        /*0e2c*/ 	.word	0x000004d0
        /*0e30*/ 	.word	0x000000ff
        /*0e34*/ 	.word	0x000000f0
        /*0e38*/ 	.short	0x0100
        /*0e3a*/ 	.byte	0x09
	.zero		1


	//   ....[26]....
        /*0e3c*/ 	.word	0x000004e0
        /*0e40*/ 	.word	0x000000ff
        /*0e44*/ 	.word	0x00000068
        /*0e48*/ 	.short	0x0100
        /*0e4a*/ 	.byte	0x09
	.zero		1


	//   ....[27]....
        /*0e4c*/ 	.word	0x000004f0
        /*0e50*/ 	.word	0x000000ff
        /*0e54*/ 	.word	0x000000f8
        /*0e58*/ 	.short	0x0100
        /*0e5a*/ 	.byte	0x09
	.zero		1


	//   ....[28]....
        /*0e5c*/ 	.word	0x00000500
        /*0e60*/ 	.word	0x000000ff
        /*0e64*/ 	.word	0x00000070
        /*0e68*/ 	.short	0x0100
        /*0e6a*/ 	.byte	0x09
	.zero		1


	//   ....[29]....
        /*0e6c*/ 	.word	0x00000510
        /*0e70*/ 	.word	0x000000ff
        /*0e74*/ 	.word	0x00000100
        /*0e78*/ 	.short	0x0100
        /*0e7a*/ 	.byte	0x09
	.zero		1


	//   ....[30]....
        /*0e7c*/ 	.word	0x00000520
        /*0e80*/ 	.word	0x000000ff
        /*0e84*/ 	.word	0x00000078
        /*0e88*/ 	.short	0x0100
        /*0e8a*/ 	.byte	0x09
	.zero		1


	//   ....[31]....
        /*0e8c*/ 	.word	0x00000530
        /*0e90*/ 	.word	0x000000ff
        /*0e94*/ 	.word	0x00000108
        /*0e98*/ 	.short	0x0100
        /*0e9a*/ 	.byte	0x09
	.zero		1


	//   ....[32]....
        /*0e9c*/ 	.word	0x00000540
        /*0ea0*/ 	.word	0x000000ff
        /*0ea4*/ 	.word	0x00000080
        /*0ea8*/ 	.short	0x0100
        /*0eaa*/ 	.byte	0x09
	.zero		1


	//   ....[33]....
        /*0eac*/ 	.word	0x00000550
        /*0eb0*/ 	.word	0x000000ff
        /*0eb4*/ 	.word	0x00000110
        /*0eb8*/ 	.short	0x0100
        /*0eba*/ 	.byte	0x09
	.zero		1


	//   ....[34]....
        /*0ebc*/ 	.word	0x00000560
        /*0ec0*/ 	.word	0x000000ff
        /*0ec4*/ 	.word	0x00000088
        /*0ec8*/ 	.short	0x0100
        /*0eca*/ 	.byte	0x09
	.zero		1


	//   ....[35]....
        /*0ecc*/ 	.word	0x00000570
        /*0ed0*/ 	.word	0x000000ff
        /*0ed4*/ 	.word	0x00000118
        /*0ed8*/ 	.short	0x0100
        /*0eda*/ 	.byte	0x09
	.zero		1


	//   ....[36]....
        /*0edc*/ 	.word	0x000007c0
        /*0ee0*/ 	.word	0x000000ff
        /*0ee4*/ 	.word	0x00000130
        /*0ee8*/ 	.short	0x0100
        /*0eea*/ 	.byte	0x06
	.zero		1


	//   ....[37]....
        /*0eec*/ 	.word	0x000007d0
        /*0ef0*/ 	.word	0x000000ff
        /*0ef4*/ 	.word	0x00000138
        /*0ef8*/ 	.short	0x0100
        /*0efa*/ 	.byte	0x06
	.zero		1


	//   ....[38]....
        /*0efc*/ 	.word	0x00001cf0
        /*0f00*/ 	.word	0x000000ff
        /*0f04*/ 	.word	0x00000000
        /*0f08*/ 	.short	0x010a
        /*0f0a*/ 	.byte	0x07
	.zero		1


	//   ....[39]....
        /*0f0c*/ 	.word	0x00001d50
        /*0f10*/ 	.word	0x000000ff
        /*0f14*/ 	.word	0x00000000
        /*0f18*/ 	.short	0x010a
        /*0f1a*/ 	.byte	0x07
	.zero		1


	//   ....[40]....
        /*0f1c*/ 	.word	0x00002f20
        /*0f20*/ 	.word	0x000000ff
        /*0f24*/ 	.word	0x00000000
        /*0f28*/ 	.short	0x010a
        /*0f2a*/ 	.byte	0x09
	.zero		1


	//   ....[41]....
        /*0f2c*/ 	.word	0x00002f60
        /*0f30*/ 	.word	0x000000ff
        /*0f34*/ 	.word	0x00000000
        /*0f38*/ 	.short	0x010a
        /*0f3a*/ 	.byte	0x09
	.zero		1


	//   ....[42]....
        /*0f3c*/ 	.word	0x00003f60
        /*0f40*/ 	.word	0x000000ff
        /*0f44*/ 	.word	0x00000000
        /*0f48*/ 	.short	0x0101
        /*0f4a*/ 	.byte	0x08
	.zero		1


	//   ....[43]....
        /*0f4c*/ 	.word	0x00005130
        /*0f50*/ 	.word	0x000000ff
        /*0f54*/ 	.word	0x00000000
        /*0f58*/ 	.short	0x0101
        /*0f5a*/ 	.byte	0x08
	.zero		1


	//   ....[44]....
        /*0f5c*/ 	.word	0x0000f560
        /*0f60*/ 	.word	0x0000000d
        /*0f64*/ 	.word	0x00000090
        /*0f68*/ 	.short	0x010a
        /*0f6a*/ 	.byte	0x3f
	.zero		1


	//   ....[45]....
        /*0f6c*/ 	.word	0x0000f920
        /*0f70*/ 	.word	0x00000004
        /*0f74*/ 	.word	0x00000138
        /*0f78*/ 	.short	0x0101
        /*0f7a*/ 	.byte	0x3f
	.zero		1


	//   ....[46]....
        /*0f7c*/ 	.word	0x00010090
        /*0f80*/ 	.word	0x00000007
        /*0f84*/ 	.word	0x00000000
        /*0f88*/ 	.short	0x010a
        /*0f8a*/ 	.byte	0x3f
	.zero		1


	//   ....[47]....
        /*0f8c*/ 	.word	0x00010110
        /*0f90*/ 	.word	0x00000009
        /*0f94*/ 	.word	0x00000000
        /*0f98*/ 	.short	0x010a
        /*0f9a*/ 	.byte	0x3f
	.zero		1


	//   ....[48]....
        /*0f9c*/ 	.word	0x000101a0
        /*0fa0*/ 	.word	0x00000006
        /*0fa4*/ 	.word	0x00000000
        /*0fa8*/ 	.short	0x010a
        /*0faa*/ 	.byte	0x3f
	.zero		1


	//   ....[49]....
        /*0fac*/ 	.word	0x00010230
        /*0fb0*/ 	.word	0x00000009
        /*0fb4*/ 	.word	0x00000000
        /*0fb8*/ 	.short	0x010a
        /*0fba*/ 	.byte	0x3f
	.zero		1


	//   ....[50]....
        /*0fbc*/ 	.word	0x000102c0
        /*0fc0*/ 	.word	0x00000006
        /*0fc4*/ 	.word	0x00000000
        /*0fc8*/ 	.short	0x010a
        /*0fca*/ 	.byte	0x3f
	.zero		1


	//   ....[51]....
        /*0fcc*/ 	.word	0x00010350
        /*0fd0*/ 	.word	0x00000009
        /*0fd4*/ 	.word	0x00000000
        /*0fd8*/ 	.short	0x010a
        /*0fda*/ 	.byte	0x3f
	.zero		1


	//   ....[52]....
        /*0fdc*/ 	.word	0x000103e0
        /*0fe0*/ 	.word	0x00000006
        /*0fe4*/ 	.word	0x00000000
        /*0fe8*/ 	.short	0x010a
        /*0fea*/ 	.byte	0x3f
	.zero		1


	//   ....[53]....
        /*0fec*/ 	.word	0x00010470
        /*0ff0*/ 	.word	0x00000009
        /*0ff4*/ 	.word	0x00000000
        /*0ff8*/ 	.short	0x010a
        /*0ffa*/ 	.byte	0x3f
	.zero		1


	//   ....[54]....
        /*0ffc*/ 	.word	0x00010500
        /*1000*/ 	.word	0x00000006
        /*1004*/ 	.word	0x00000000
        /*1008*/ 	.short	0x010a
        /*100a*/ 	.byte	0x3f
	.zero		1


	//   ....[55]....
        /*100c*/ 	.word	0x00010590
        /*1010*/ 	.word	0x00000009
        /*1014*/ 	.word	0x00000000
        /*1018*/ 	.short	0x010a
        /*101a*/ 	.byte	0x3f
	.zero		1


	//   ....[56]....
        /*101c*/ 	.word	0x00010620
        /*1020*/ 	.word	0x00000006
        /*1024*/ 	.word	0x00000000
        /*1028*/ 	.short	0x010a
        /*102a*/ 	.byte	0x3f
	.zero		1


	//   ....[57]....
        /*102c*/ 	.word	0x000106b0
        /*1030*/ 	.word	0x00000009
        /*1034*/ 	.word	0x00000000
        /*1038*/ 	.short	0x010a
        /*103a*/ 	.byte	0x3f
	.zero		1


	//   ....[58]....
        /*103c*/ 	.word	0x00010740
        /*1040*/ 	.word	0x00000006
        /*1044*/ 	.word	0x00000000
        /*1048*/ 	.short	0x010a
        /*104a*/ 	.byte	0x3f
	.zero		1


	//   ....[59]....
        /*104c*/ 	.word	0x000107d0
        /*1050*/ 	.word	0x00000009
        /*1054*/ 	.word	0x00000000
        /*1058*/ 	.short	0x010a
        /*105a*/ 	.byte	0x3f
	.zero		1


	//   ....[60]....
        /*105c*/ 	.word	0x00010860
        /*1060*/ 	.word	0x00000006
        /*1064*/ 	.word	0x00000000
        /*1068*/ 	.short	0x010a
        /*106a*/ 	.byte	0x3f
	.zero		1


	//   ....[61]....
        /*106c*/ 	.word	0x000108f0
        /*1070*/ 	.word	0x00000009
        /*1074*/ 	.word	0x00000000
        /*1078*/ 	.short	0x010a
        /*107a*/ 	.byte	0x3f
	.zero		1


	//   ....[62]....
        /*107c*/ 	.word	0x00010980
        /*1080*/ 	.word	0x00000006
        /*1084*/ 	.word	0x00000000
        /*1088*/ 	.short	0x010a
        /*108a*/ 	.byte	0x3f
	.zero		1


	//   ....[63]....
        /*108c*/ 	.word	0x00010a10
        /*1090*/ 	.word	0x00000003
        /*1094*/ 	.word	0x00000000
        /*1098*/ 	.short	0x010a
        /*109a*/ 	.byte	0x3f
	.zero		1


	//   ....[64]....
        /*109c*/ 	.word	0x00010a80
        /*10a0*/ 	.word	0x00000003
        /*10a4*/ 	.word	0x00000000
        /*10a8*/ 	.short	0x010a
        /*10aa*/ 	.byte	0x3f
	.zero		1


	//   ....[65]....
        /*10ac*/ 	.word	0x00010af0
        /*10b0*/ 	.word	0x00000000
        /*10b4*/ 	.word	0x00000000
        /*10b8*/ 	.short	0x010a
        /*10ba*/ 	.byte	0x3f
	.zero		1


	//   ....[66]....
        /*10bc*/ 	.word	0x00010bd0
        /*10c0*/ 	.word	0x0000000d
        /*10c4*/ 	.word	0x00000090
        /*10c8*/ 	.short	0x010a
        /*10ca*/ 	.byte	0x3f
	.zero		1


	//   ....[67]....
        /*10cc*/ 	.word	0x00010cb0
        /*10d0*/ 	.word	0x00000007
        /*10d4*/ 	.word	0x00000000
        /*10d8*/ 	.short	0x010a
        /*10da*/ 	.byte	0x3f
	.zero		1


	//   ....[68]....
        /*10dc*/ 	.word	0x00010d00
        /*10e0*/ 	.word	0x00000009
        /*10e4*/ 	.word	0x00000000
        /*10e8*/ 	.short	0x010a
        /*10ea*/ 	.byte	0x3f
	.zero		1


	//   ....[69]....
        /*10ec*/ 	.word	0x00010d50
        /*10f0*/ 	.word	0x00000006
        /*10f4*/ 	.word	0x00000000
        /*10f8*/ 	.short	0x010a
        /*10fa*/ 	.byte	0x3f
	.zero		1


	//   ....[70]....
        /*10fc*/ 	.word	0x00010da0
        /*1100*/ 	.word	0x00000009
        /*1104*/ 	.word	0x00000000
        /*1108*/ 	.short	0x010a
        /*110a*/ 	.byte	0x3f
	.zero		1


	//   ....[71]....
        /*110c*/ 	.word	0x00010df0
        /*1110*/ 	.word	0x00000006
        /*1114*/ 	.word	0x00000000
        /*1118*/ 	.short	0x010a
        /*111a*/ 	.byte	0x3f
	.zero		1


	//   ....[72]....
        /*111c*/ 	.word	0x00010e40
        /*1120*/ 	.word	0x00000009
        /*1124*/ 	.word	0x00000000
        /*1128*/ 	.short	0x010a
        /*112a*/ 	.byte	0x3f
	.zero		1


	//   ....[73]....
        /*112c*/ 	.word	0x00010e90
        /*1130*/ 	.word	0x00000006
        /*1134*/ 	.word	0x00000000
        /*1138*/ 	.short	0x010a
        /*113a*/ 	.byte	0x3f
	.zero		1


	//   ....[74]....
        /*113c*/ 	.word	0x00010ee0
        /*1140*/ 	.word	0x00000009
        /*1144*/ 	.word	0x00000000
        /*1148*/ 	.short	0x010a
        /*114a*/ 	.byte	0x3f
	.zero		1


	//   ....[75]....
        /*114c*/ 	.word	0x00010f30
        /*1150*/ 	.word	0x00000006
        /*1154*/ 	.word	0x00000000
        /*1158*/ 	.short	0x010a
        /*115a*/ 	.byte	0x3f
	.zero		1


	//   ....[76]....
        /*115c*/ 	.word	0x00010f80
        /*1160*/ 	.word	0x00000009
        /*1164*/ 	.word	0x00000000
        /*1168*/ 	.short	0x010a
        /*116a*/ 	.byte	0x3f
	.zero		1


	//   ....[77]....
        /*116c*/ 	.word	0x00010fd0
        /*1170*/ 	.word	0x00000006
        /*1174*/ 	.word	0x00000000
        /*1178*/ 	.short	0x010a
        /*117a*/ 	.byte	0x3f
	.zero		1


	//   ....[78]....
        /*117c*/ 	.word	0x00011020
        /*1180*/ 	.word	0x00000009
        /*1184*/ 	.word	0x00000000
        /*1188*/ 	.short	0x010a
        /*118a*/ 	.byte	0x3f
	.zero		1


	//   ....[79]....
        /*118c*/ 	.word	0x00011070
        /*1190*/ 	.word	0x00000006
        /*1194*/ 	.word	0x00000000
        /*1198*/ 	.short	0x010a
        /*119a*/ 	.byte	0x3f
	.zero		1


	//   ....[80]....
        /*119c*/ 	.word	0x000110c0
        /*11a0*/ 	.word	0x00000009
        /*11a4*/ 	.word	0x00000000
        /*11a8*/ 	.short	0x010a
        /*11aa*/ 	.byte	0x3f
	.zero		1


	//   ....[81]....
        /*11ac*/ 	.word	0x00011110
        /*11b0*/ 	.word	0x00000006
        /*11b4*/ 	.word	0x00000000
        /*11b8*/ 	.short	0x010a
        /*11ba*/ 	.byte	0x3f
	.zero		1


	//   ....[82]....
        /*11bc*/ 	.word	0x00011160
        /*11c0*/ 	.word	0x00000009
        /*11c4*/ 	.word	0x00000000
        /*11c8*/ 	.short	0x010a
        /*11ca*/ 	.byte	0x3f
	.zero		1


	//   ....[83]....
        /*11cc*/ 	.word	0x000111b0
        /*11d0*/ 	.word	0x00000006
        /*11d4*/ 	.word	0x00000000
        /*11d8*/ 	.short	0x010a
        /*11da*/ 	.byte	0x3f
	.zero		1


	//----- nvinfo : EIATTR_NUM_MBARRIERS
	.align		4
.L_30:
        /*11dc*/ 	.byte	0x03, 0x38
        /*11de*/ 	.short	0x0026


	//----- nvinfo : EIATTR_EXIT_INSTR_OFFSETS
	.align		4
        /*11e0*/ 	.byte	0x04, 0x1c
        /*11e2*/ 	.short	(.L_32 - .L_31)


	//   ....[0]....
.L_31:
        /*11e4*/ 	.word	0x00000830


	//   ....[1]....
        /*11e8*/ 	.word	0x00001180


	//   ....[2]....
        /*11ec*/ 	.word	0x0000eba0


	//   ....[3]....
        /*11f0*/ 	.word	0x0000f1f0


	//   ....[4]....
        /*11f4*/ 	.word	0x00010a60


	//----- nvinfo : EIATTR_MAX_THREADS
	.align		4
.L_32:
        /*11f8*/ 	.byte	0x04, 0x05
        /*11fa*/ 	.short	(.L_34 - .L_33)
.L_33:
        /*11fc*/ 	.word	0x00000180
        /*1200*/ 	.word	0x00000001
        /*1204*/ 	.word	0x00000001


	//----- nvinfo : EIATTR_CRS_STACK_SIZE
	.align		4
.L_34:
        /*1208*/ 	.byte	0x04, 0x1e
        /*120a*/ 	.short	(.L_36 - .L_35)
.L_35:
        /*120c*/ 	.word	0x00000000


	//----- nvinfo : EIATTR_CBANK_PARAM_SIZE
	.align		4
.L_36:
        /*1210*/ 	.byte	0x03, 0x19
        /*1212*/ 	.short	0x0470


	//----- nvinfo : EIATTR_PARAM_CBANK
	.align		4
        /*1214*/ 	.byte	0x04, 0x0a
        /*1216*/ 	.short	(.L_38 - .L_37)
	.align		4
.L_37:
        /*1218*/ 	.word	index@(.nv.constant0._ZN7cutlass13device_kernelINS_4gemm6kernel13GemmUniversalIN4cute5tupleIJiiiiEEENS1_10collective13CollectiveMmaINS1_37MainloopSm90TmaGmmaWarpSpecializedFP8ILi18ENS5_IJNS4_1CILi1EEESB_SB_EEENS1_35KernelTmaWarpSpecializedCooperativeEEENS5_IJNSA_ILi256EEENSA_ILi128EEENSA_ILi32EEEEEENS_12float_e4m3_tENS5_IJlSB_lEEESJ_SK_NS4_8TiledMMAINS4_8MMA_AtomIJNS4_4SM904GMMA31MMA_64x128x32_F32E4M3E4M3_SS_TNILNSO_7ScaleInE1ELSQ_1EEEEEENS4_6LayoutINS5_IJNSA_ILi2EEESB_SB_EEENS5_IJSB_NSA_ILi0EEESW_EEEEENS5_IJNS4_10UnderscoreESZ_SZ_EEEEENS4_13SM90_TMA_LOADENS4_14ComposedLayoutINS4_7SwizzleILi1ELi4ELi3EEENS4_18smem_ptr_flag_bitsILi8EEENST_INS5_IJNSA_ILi8EEESH_EEENS5_IJSH_SB_EEEEEEEvNS4_8identityES12_S1C_vS1D_EENS_8epilogue10collective6detail29Sm90TmaWarpSpecializedAdapterINS1G_15DefaultEpilogueISJ_SK_SK_NS1F_6thread17LinearCombinationISJ_Li1EffLNS1K_9ScaleType4KindE0ELNS_15FloatRoundStyleE2ESJ_EENS1_15EpilogueDefaultEEEEEvvEEEEvNT_6ParamsE)
        /*121c*/ 	.short	0x0210
        /*121e*/ 	.short	0x0470


	//----- nvinfo : EIATTR_SW_WAR
	.align		4
.L_38:
        /*1220*/ 	.byte	0x04, 0x36
        /*1222*/ 	.short	(.L_40 - .L_39)
.L_39:
        /*1224*/ 	.word	0x00000008
.L_40:


//--------------------- .nv.callgraph             --------------------------
	.section	.nv.callgraph,"",@"SHT_CUDA_CALLGRAPH"
	.align	4
	.sectionentsize	8
	.align		4
        /*0000*/ 	.word	0x00000000
	.align		4
        /*0004*/ 	.word	0xffffffff
	.align		4
        /*0008*/ 	.word	0x00000000
	.align		4
        /*000c*/ 	.word	0xfffffffe
	.align		4
        /*0010*/ 	.word	0x00000000
	.align		4
        /*0014*/ 	.word	0xfffffffd
	.align		4
        /*0018*/ 	.word	0x00000000
	.align		4
        /*001c*/ 	.word	0xfffffffc


//--------------------- .nv.constant4             --------------------------
	.section	.nv.constant4,"a",@progbits
	.align	8
	.align		8
.nv.constant4:
        /*0000*/ 	.dword	_ZN40_INTERNAL_518d4be5_4_k_cu_4fdf0a75_167534cuda3std3__45__cpo5beginE
	.align		8
        /*0008*/ 	.dword	_ZN40_INTERNAL_518d4be5_4_k_cu_4fdf0a75_167534cuda3std3__45__cpo3endE
	.align		8
        /*0010*/ 	.dword	_ZN40_INTERNAL_518d4be5_4_k_cu_4fdf0a75_167534cuda3std3__45__cpo6cbeginE
	.align		8
        /*0018*/ 	.dword	_ZN40_INTERNAL_518d4be5_4_k_cu_4fdf0a75_167534cuda3std3__45__cpo4cendE
	.align		8
        /*0020*/ 	.dword	_ZN40_INTERNAL_518d4be5_4_k_cu_4fdf0a75_167534cuda3std3__442_GLOBAL__N__518d4be5_4_k_cu_4fdf0a75_167536ignoreE
	.align		8
        /*0028*/ 	.dword	_ZN40_INTERNAL_518d4be5_4_k_cu_4fdf0a75_167534cuda3std3__419piecewise_constructE
	.align		8
        /*0030*/ 	.dword	_ZN40_INTERNAL_518d4be5_4_k_cu_4fdf0a75_167534cuda3std3__48in_placeE
	.align		8
        /*0038*/ 	.dword	_ZN40_INTERNAL_518d4be5_4_k_cu_4fdf0a75_167534cuda3std6ranges3__45__cpo4swapE
	.align		8
        /*0040*/ 	.dword	_ZN40_INTERNAL_518d4be5_4_k_cu_4fdf0a75_167534cuda3std6ranges3__45__cpo9iter_moveE
	.align		8
        /*0048*/ 	.dword	_ZN40_INTERNAL_518d4be5_4_k_cu_4fdf0a75_167534cute7productE
	.align		8
        /*0050*/ 	.dword	_ZN40_INTERNAL_518d4be5_4_k_cu_4fdf0a75_167534cute1_E


//--------------------- .text._ZN7cutlass13device_kernelINS_4gemm6kernel13GemmUniversalIN4cute5tupleIJiiiiEEENS1_10collective13CollectiveMmaINS1_37MainloopSm90TmaGmmaWarpSpecializedFP8ILi18ENS5_IJNS4_1CILi1EEESB_SB_EEENS1_35KernelTmaWarpSpecializedCooperativeEEENS5_IJNSA_ILi256EEENSA_ILi128EEENSA_ILi32EEEEEENS_12float_e4m3_tENS5_IJlSB_lEEESJ_SK_NS4_8TiledMMAINS4_8MMA_AtomIJNS4_4SM904GMMA31MMA_64x128x32_F32E4M3E4M3_SS_TNILNSO_7ScaleInE1ELSQ_1EEEEEENS4_6LayoutINS5_IJNSA_ILi2EEESB_SB_EEENS5_IJSB_NSA_ILi0EEESW_EEEEENS5_IJNS4_10UnderscoreESZ_SZ_EEEEENS4_13SM90_TMA_LOADENS4_14ComposedLayoutINS4_7SwizzleILi1ELi4ELi3EEENS4_18smem_ptr_flag_bitsILi8EEENST_INS5_IJNSA_ILi8EEESH_EEENS5_IJSH_SB_EEEEEEEvNS4_8identityES12_S1C_vS1D_EENS_8epilogue10collective6detail29Sm90TmaWarpSpecializedAdapterINS1G_15DefaultEpilogueISJ_SK_SK_NS1F_6thread17LinearCombinationISJ_Li1EffLNS1K_9ScaleType4KindE0ELNS_15FloatRoundStyleE2ESJ_EENS1_15EpilogueDefaultEEEEEvvEEEEvNT_6ParamsE --------------------------
	.section	.text._ZN7cutlass13device_kernelINS_4gemm6kernel13GemmUniversalIN4cute5tupleIJiiiiEEENS1_10collective13CollectiveMmaINS1_37MainloopSm90TmaGmmaWarpSpecializedFP8ILi18ENS5_IJNS4_1CILi1EEESB_SB_EEENS1_35KernelTmaWarpSpecializedCooperativeEEENS5_IJNSA_ILi256EEENSA_ILi128EEENSA_ILi32EEEEEENS_12float_e4m3_tENS5_IJlSB_lEEESJ_SK_NS4_8TiledMMAINS4_8MMA_AtomIJNS4_4SM904GMMA31MMA_64x128x32_F32E4M3E4M3_SS_TNILNSO_7ScaleInE1ELSQ_1EEEEEENS4_6LayoutINS5_IJNSA_ILi2EEESB_SB_EEENS5_IJSB_NSA_ILi0EEESW_EEEEENS5_IJNS4_10UnderscoreESZ_SZ_EEEEENS4_13SM90_TMA_LOADENS4_14ComposedLayoutINS4_7SwizzleILi1ELi4ELi3EEENS4_18smem_ptr_flag_bitsILi8EEENST_INS5_IJNSA_ILi8EEESH_EEENS5_IJSH_SB_EEEEEEEvNS4_8identityES12_S1C_vS1D_EENS_8epilogue10collective6detail29Sm90TmaWarpSpecializedAdapterINS1G_15DefaultEpilogueISJ_SK_SK_NS1F_6thread17LinearCombinationISJ_Li1EffLNS1K_9ScaleType4KindE0ELNS_15FloatRoundStyleE2ESJ_EENS1_15EpilogueDefaultEEEEEvvEEEEvNT_6ParamsE,"ax",@progbits
	.align	128
.text._ZN7cutlass13device_kernelINS_4gemm6kernel13GemmUniversalIN4cute5tupleIJiiiiEEENS1_10collective13CollectiveMmaINS1_37MainloopSm90TmaGmmaWarpSpecializedFP8ILi18ENS5_IJNS4_1CILi1EEESB_SB_EEENS1_35KernelTmaWarpSpecializedCooperativeEEENS5_IJNSA_ILi256EEENSA_ILi128EEENSA_ILi32EEEEEENS_12float_e4m3_tENS5_IJlSB_lEEESJ_SK_NS4_8TiledMMAINS4_8MMA_AtomIJNS4_4SM904GMMA31MMA_64x128x32_F32E4M3E4M3_SS_TNILNSO_7ScaleInE1ELSQ_1EEEEEENS4_6LayoutINS5_IJNSA_ILi2EEESB_SB_EEENS5_IJSB_NSA_ILi0EEESW_EEEEENS5_IJNS4_10UnderscoreESZ_SZ_EEEEENS4_13SM90_TMA_LOADENS4_14ComposedLayoutINS4_7SwizzleILi1ELi4ELi3EEENS4_18smem_ptr_flag_bitsILi8EEENST_INS5_IJNSA_ILi8EEESH_EEENS5_IJSH_SB_EEEEEEEvNS4_8identityES12_S1C_vS1D_EENS_8epilogue10collective6detail29Sm90TmaWarpSpecializedAdapterINS1G_15DefaultEpilogueISJ_SK_SK_NS1F_6thread17LinearCombinationISJ_Li1EffLNS1K_9ScaleType4KindE0ELNS_15FloatRoundStyleE2ESJ_EENS1_15EpilogueDefaultEEEEEvvEEEEvNT_6ParamsE:
        .type           _ZN7cutlass13device_kernelINS_4gemm6kernel13GemmUniversalIN4cute5tupleIJiiiiEEENS1_10collective13CollectiveMmaINS1_37MainloopSm90TmaGmmaWarpSpecializedFP8ILi18ENS5_IJNS4_1CILi1EEESB_SB_EEENS1_35KernelTmaWarpSpecializedCooperativeEEENS5_IJNSA_ILi256EEENSA_ILi128EEENSA_ILi32EEEEEENS_12float_e4m3_tENS5_IJlSB_lEEESJ_SK_NS4_8TiledMMAINS4_8MMA_AtomIJNS4_4SM904GMMA31MMA_64x128x32_F32E4M3E4M3_SS_TNILNSO_7ScaleInE1ELSQ_1EEEEEENS4_6LayoutINS5_IJNSA_ILi2EEESB_SB_EEENS5_IJSB_NSA_ILi0EEESW_EEEEENS5_IJNS4_10UnderscoreESZ_SZ_EEEEENS4_13SM90_TMA_LOADENS4_14ComposedLayoutINS4_7SwizzleILi1ELi4ELi3EEENS4_18smem_ptr_flag_bitsILi8EEENST_INS5_IJNSA_ILi8EEESH_EEENS5_IJSH_SB_EEEEEEEvNS4_8identityES12_S1C_vS1D_EENS_8epilogue10collective6detail29Sm90TmaWarpSpecializedAdapterINS1G_15DefaultEpilogueISJ_SK_SK_NS1F_6thread17LinearCombinationISJ_Li1EffLNS1K_9ScaleType4KindE0ELNS_15FloatRoundStyleE2ESJ_EENS1_15EpilogueDefaultEEEEEvvEEEEvNT_6ParamsE,@function
        .size           _ZN7cutlass13device_kernelINS_4gemm6kernel13GemmUniversalIN4cute5tupleIJiiiiEEENS1_10collective13CollectiveMmaINS1_37MainloopSm90TmaGmmaWarpSpecializedFP8ILi18ENS5_IJNS4_1CILi1EEESB_SB_EEENS1_35KernelTmaWarpSpecializedCooperativeEEENS5_IJNSA_ILi256EEENSA_ILi128EEENSA_ILi32EEEEEENS_12float_e4m3_tENS5_IJlSB_lEEESJ_SK_NS4_8TiledMMAINS4_8MMA_AtomIJNS4_4SM904GMMA31MMA_64x128x32_F32E4M3E4M3_SS_TNILNSO_7ScaleInE1ELSQ_1EEEEEENS4_6LayoutINS5_IJNSA_ILi2EEESB_SB_EEENS5_IJSB_NSA_ILi0EEESW_EEEEENS5_IJNS4_10UnderscoreESZ_SZ_EEEEENS4_13SM90_TMA_LOADENS4_14ComposedLayoutINS4_7SwizzleILi1ELi4ELi3EEENS4_18smem_ptr_flag_bitsILi8EEENST_INS5_IJNSA_ILi8EEESH_EEENS5_IJSH_SB_EEEEEEEvNS4_8identityES12_S1C_vS1D_EENS_8epilogue10collective6detail29Sm90TmaWarpSpecializedAdapterINS1G_15DefaultEpilogueISJ_SK_SK_NS1F_6thread17LinearCombinationISJ_Li1EffLNS1K_9ScaleType4KindE0ELNS_15FloatRoundStyleE2ESJ_EENS1_15EpilogueDefaultEEEEEvvEEEEvNT_6ParamsE,(.L_x_358 - _ZN7cutlass13device_kernelINS_4gemm6kernel13GemmUniversalIN4cute5tupleIJiiiiEEENS1_10collective13CollectiveMmaINS1_37MainloopSm90TmaGmmaWarpSpecializedFP8ILi18ENS5_IJNS4_1CILi1EEESB_SB_EEENS1_35KernelTmaWarpSpecializedCooperativeEEENS5_IJNSA_ILi256EEENSA_ILi128EEENSA_ILi32EEEEEENS_12float_e4m3_tENS5_IJlSB_lEEESJ_SK_NS4_8TiledMMAINS4_8MMA_AtomIJNS4_4SM904GMMA31MMA_64x128x32_F32E4M3E4M3_SS_TNILNSO_7ScaleInE1ELSQ_1EEEEEENS4_6LayoutINS5_IJNSA_ILi2EEESB_SB_EEENS5_IJSB_NSA_ILi0EEESW_EEEEENS5_IJNS4_10UnderscoreESZ_SZ_EEEEENS4_13SM90_TMA_LOADENS4_14ComposedLayoutINS4_7SwizzleILi1ELi4ELi3EEENS4_18smem_ptr_flag_bitsILi8EEENST_INS5_IJNSA_ILi8EEESH_EEENS5_IJSH_SB_EEEEEEEvNS4_8identityES12_S1C_vS1D_EENS_8epilogue10collective6detail29Sm90TmaWarpSpecializedAdapterINS1G_15DefaultEpilogueISJ_SK_SK_NS1F_6thread17LinearCombinationISJ_Li1EffLNS1K_9ScaleType4KindE0ELNS_15FloatRoundStyleE2ESJ_EENS1_15EpilogueDefaultEEEEEvvEEEEvNT_6ParamsE)
        .other          _ZN7cutlass13device_kernelINS_4gemm6kernel13GemmUniversalIN4cute5tupleIJiiiiEEENS1_10collective13CollectiveMmaINS1_37MainloopSm90TmaGmmaWarpSpecializedFP8ILi18ENS5_IJNS4_1CILi1EEESB_SB_EEENS1_35KernelTmaWarpSpecializedCooperativeEEENS5_IJNSA_ILi256EEENSA_ILi128EEENSA_ILi32EEEEEENS_12float_e4m3_tENS5_IJlSB_lEEESJ_SK_NS4_8TiledMMAINS4_8MMA_AtomIJNS4_4SM904GMMA31MMA_64x128x32_F32E4M3E4M3_SS_TNILNSO_7ScaleInE1ELSQ_1EEEEEENS4_6LayoutINS5_IJNSA_ILi2EEESB_SB_EEENS5_IJSB_NSA_ILi0EEESW_EEEEENS5_IJNS4_10UnderscoreESZ_SZ_EEEEENS4_13SM90_TMA_LOADENS4_14ComposedLayoutINS4_7SwizzleILi1ELi4ELi3EEENS4_18smem_ptr_flag_bitsILi8EEENST_INS5_IJNSA_ILi8EEESH_EEENS5_IJSH_SB_EEEEEEEvNS4_8identityES12_S1C_vS1D_EENS_8epilogue10collective6detail29Sm90TmaWarpSpecializedAdapterINS1G_15DefaultEpilogueISJ_SK_SK_NS1F_6thread17LinearCombinationISJ_Li1EffLNS1K_9ScaleType4KindE0ELNS_15FloatRoundStyleE2ESJ_EENS1_15EpilogueDefaultEEEEEvvEEEEvNT_6ParamsE,@"STO_CUDA_ENTRY STV_DEFAULT"
_ZN7cutlass13device_kernelINS_4gemm6kernel13GemmUniversalIN4cute5tupleIJiiiiEEENS1_10collective13CollectiveMmaINS1_37MainloopSm90TmaGmmaWarpSpecializedFP8ILi18ENS5_IJNS4_1CILi1EEESB_SB_EEENS1_35KernelTmaWarpSpecializedCooperativeEEENS5_IJNSA_ILi256EEENSA_ILi128EEENSA_ILi32EEEEEENS_12float_e4m3_tENS5_IJlSB_lEEESJ_SK_NS4_8TiledMMAINS4_8MMA_AtomIJNS4_4SM904GMMA31MMA_64x128x32_F32E4M3E4M3_SS_TNILNSO_7ScaleInE1ELSQ_1EEEEEENS4_6LayoutINS5_IJNSA_ILi2EEESB_SB_EEENS5_IJSB_NSA_ILi0EEESW_EEEEENS5_IJNS4_10UnderscoreESZ_SZ_EEEEENS4_13SM90_TMA_LOADENS4_14ComposedLayoutINS4_7SwizzleILi1ELi4ELi3EEENS4_18smem_ptr_flag_bitsILi8EEENST_INS5_IJNSA_ILi8EEESH_EEENS5_IJSH_SB_EEEEEEEvNS4_8identityES12_S1C_vS1D_EENS_8epilogue10collective6detail29Sm90TmaWarpSpecializedAdapterINS1G_15DefaultEpilogueISJ_SK_SK_NS1F_6thread17LinearCombinationISJ_Li1EffLNS1K_9ScaleType4KindE0ELNS_15FloatRoundStyleE2ESJ_EENS1_15EpilogueDefaultEEEEEvvEEEEvNT_6ParamsE:
[----:B------:R-:W0:Y:S02]  /*0000*/  LDC R1, c[0x0][0x28] ;  /* 0x00000a00ff017b82 */ /* 0x000e240000000800 */
[----:B0-----:R-:W-:Y:S01]  /*0010*/  VIADD R1, R1, 0xffffff00 ;  /* 0xffffff0001017836 */ /* 0x001fe20000000000 */
[----:B------:R-:W0:Y:S01]  /*0020*/  S2R R2, SR_TID.X ;  /* 0x0000000000027919 */ /* 0x000e220000002100 */
[----:B------:R-:W-:Y:S01]  /*0030*/  ELECT P0, URZ, PT ;  /* 0x00000000003f782f */ /* 0x000fe20003800000 */
[----:B------:R-:W-:Y:S01]  /*0040*/  BSSY B0, `(.L_x_0) ;  /* 0x0000015000007945 */ /* 0x000fe20003800000 */
[--C-:B0-----:R-:W-:Y:S02]  /*0050*/  SHF.R.U32.HI R0, RZ, 0x5, R2.reuse ;  /* 0x00000005ff007819 */ /* 0x101fe40000011602 */
[----:B------:R-:W-:-:S03]  /*0060*/  SHF.R.U32.HI R2, RZ, 0x7, R2 ;  /* 0x00000007ff027819 */ /* 0x000fc60000011602 */
[----:B------:R-:W0:Y:S04]  /*0070*/  SHFL.IDX PT, R3, R0, RZ, 0x1f ;  /* 0x00001fff00037589 */ /* 0x000e2800000e0000 */
[----:B------:R-:W1:Y:S01]  /*0080*/  SHFL.IDX PT, R2, R2, RZ, 0x1f ;  /* 0x00001fff02027589 */ /* 0x000e6200000e0000 */
[----:B0-----:R-:W-:Y:S02]  /*0090*/  R2UR UR4, R3 ;  /* 0x00000000030472ca */ /* 0x001fe400000e0000 */
[----:B-1----:R-:W-:-:S11]  /*00a0*/  R2UR UR6, R2 ;  /* 0x00000000020672ca */ /* 0x002fd600000e0000 */
[----:B------:R-:W-:Y:S02]  /*00b0*/  USHF.R.S32.HI UR5, URZ, 0x1f, UR4 ;  /* 0x0000001f3f057899 */ /* 0x000fe40008011404 */
[----:B------:R-:W-:Y:S02]  /*00c0*/  ISETP.NE.OR P0, PT, RZ, UR4, !P0 ;  /* 0x00000004ff007c0c */ /* 0x000fe4000c705670 */
[----:B------:R-:W-:-:S04]  /*00d0*/  ULEA.HI UR5, UR5, UR4, URZ, 0x2 ;  /* 0x0000000405057291 */ /* 0x000fc8000f8f103f */
[----:B------:R-:W-:-:S04]  /*00e0*/  ULOP3.LUT UR5, UR5, 0xfffffffc, URZ, 0xc0, !UPT ;  /* 0xfffffffc05057892 */ /* 0x000fc8000f8ec03f */
[----:B------:R-:W-:-:S03]  /*00f0*/  UIADD3 UR8, UR4, -UR5, URZ ;  /* 0x8000000504087290 */ /* 0x000fc6000fffe03f */
[----:B------:R-:W-:Y:S09]  /*0100*/  @P0 BRA `(.L_x_1) ;  /* 0x0000000000200947 */ /* 0x000ff20003800000 */
[----:B------:R-:W-:Y:S02]  /*0110*/  ULDC.64 UR4, c[0x0][0x198] ;  /* 0x0000660000047ab9 */ /* 0x000fe40000000a00 */
[----:B------:R-:W-:Y:S02]  /*0120*/  UIADD3 UR10, UP0, UR4, 0xf0, URZ ;  /* 0x000000f0040a7890 */ /* 0x000fe4000ff1e03f */
[----:B------:R-:W-:Y:S02]  /*0130*/  UIADD3 UR4, UP1, UR4, 0x1f0, URZ ;  /* 0x000001f004047890 */ /* 0x000fe4000ff3e03f */
[----:B------:R-:W-:Y:S02]  /*0140*/  UIADD3.X UR11, URZ, UR5, URZ, UP0, !UPT ;  /* 0x000000053f0b7290 */ /* 0x000fe400087fe43f */
[----:B------:R-:W-:-:S07]  /*0150*/  UIADD3.X UR5, URZ, UR5, URZ, UP1, !UPT ;  /* 0x000000053f057290 */ /* 0x000fce0008ffe43f */
[----:B------:R0:W-:Y:S02]  /*0160*/  UTMACCTL.PF [UR10] ;  /* 0x000000000a0079b9 */ /* 0x0001e40008040000 */
[----:B------:R0:W-:Y:S02]  /*0170*/  UTMACCTL.PF [UR4] ;  /* 0x00000000040079b9 */ /* 0x0001e40008040000 */
[----:B0-----:R-:W-:Y:S01]  /*0180*/  NOP ;  /* 0x0000000000007918 */ /* 0x001fe20000000000 */
.L_x_1:
[----:B------:R-:W-:Y:S05]  /*0190*/  BSYNC B0 ;  /* 0x0000000000007941 */ /* 0x000fea0003800000 */
.L_x_0:
[----:B------:R-:W0:Y:S01]  /*01a0*/  SHFL.IDX PT, R2, R0, RZ, 0x1f ;  /* 0x00001fff00027589 */ /* 0x000e2200000e0000 */
[----:B------:R-:W-:Y:S01]  /*01b0*/  UISETP.NE.AND UP0, UPT, UR8, 0x3, UPT ;  /* 0x000000030800788c */ /* 0x000fe2000bf05270 */
[----:B------:R-:W-:Y:S01]  /*01c0*/  ISETP.NE.AND P1, PT, RZ, UR6, PT ;  /* 0x00000006ff007c0c */ /* 0x000fe2000bf25270 */
[----:B------:R-:W-:Y:S02]  /*01d0*/  UIADD3 UR10, UR6, -0x1, URZ ;  /* 0xffffffff060a7890 */ /* 0x000fe4000fffe03f */
[----:B------:R-:W-:Y:S02]  /*01e0*/  UISETP.EQ.OR UP0, UPT, UR8, URZ, !UP0 ;  /* 0x0000003f0800728c */ /* 0x000fe4000c702670 */
[----:B------:R-:W-:Y:S02]  /*01f0*/  UISETP.GE.U32.AND UP1, UPT, UR10, 0x2, UPT ;  /* 0x000000020a00788c */ /* 0x000fe4000bf26070 */
[----:B------:R-:W-:-:S04]  /*0200*/  UISETP.EQ.AND UP0, UPT, UR6, URZ, UP0 ;  /* 0x0000003f0600728c */ /* 0x000fc80008702270 */
[----:B------:R-:W-:-:S04]  /*0210*/  USEL UR13, URZ, 0x1, !UP0 ;  /* 0x000000013f0d7887 */ /* 0x000fc8000c000000 */
[----:B------:R-:W-:Y:S01]  /*0220*/  USEL UR13, UR13, 0x2, UP1 ;  /* 0x000000020d0d7887 */ /* 0x000fe20008800000 */
[----:B0-----:R-:W-:-:S13]  /*0230*/  ISETP.NE.AND P0, PT, R2, RZ, PT ;  /* 0x000000ff0200720c */ /* 0x001fda0003f05270 */
[----:B------:R-:W-:Y:S05]  /*0240*/  @P0 BRA `(.L_x_2) ;  /* 0x0000000000d40947 */ /* 0x000fea0003800000 */
[----:B------:R-:W-:Y:S01]  /*0250*/  ELECT P0, URZ, PT ;  /* 0x00000000003f782f */ /* 0x000fe20003800000 */
[----:B------:R-:W-:-:S12]  /*0260*/  BSSY B0, `(.L_x_2) ;  /* 0x0000033000007945 */ /* 0x000fd80003800000 */
[----:B------:R-:W-:Y:S05]  /*0270*/  @!P0 BRA `(.L_x_3) ;  /* 0x0000000000c48947 */ /* 0x000fea0003800000 */
[----:B------:R-:W0:Y:S01]  /*0280*/  S2UR UR9, SR_CgaCtaId ;  /* 0x00000000000979c3 */ /* 0x000e220000008800 */
[----:B------:R-:W-:Y:S01]  /*0290*/  UMOV UR4, 0x400 ;  /* 0x0000040000047882 */ /* 0x000fe20000000000 */
[----:B------:R-:W-:Y:S01]  /*02a0*/  UMOV UR5, 0x1 ;  /* 0x0000000100057882 */ /* 0x000fe20000000000 */
[----:B------:R-:W-:Y:S02]  /*02b0*/  UMOV UR6, 0x100 ;  /* 0x0000010000067882 */ /* 0x000fe40000000000 */
[----:B------:R-:W-:-:S04]  /*02c0*/  UIADD3 UR6, -UR6, 0x100000, URZ ;  /* 0x0010000006067890 */ /* 0x000fc8000fffe13f */
[----:B------:R-:W-:Y:S02]  /*02d0*/  USHF.L.U32 UR7, UR6, 0xb, URZ ;  /* 0x0000000b06077899 */ /* 0x000fe4000800063f */
[----:B------:R-:W-:Y:S02]  /*02e0*/  USHF.L.U32 UR6, UR6, 0x1, URZ ;  /* 0x0000000106067899 */ /* 0x000fe4000800063f */
[----:B0-----:R-:W-:Y:S02]  /*02f0*/  ULEA UR9, UR9, UR4, 0x18 ;  /* 0x0000000409097291 */ /* 0x001fe4000f8ec03f */
[----:B------:R-:W-:-:S04]  /*0300*/  UIADD3 UR4, -UR5, 0x100000, URZ ;  /* 0x0010000005047890 */ /* 0x000fc8000fffe13f */
[----:B------:R-:W-:Y:S02]  /*0310*/  USHF.L.U32 UR5, UR4, 0xb, URZ ;  /* 0x0000000b04057899 */ /* 0x000fe4000800063f */
[----:B------:R-:W-:Y:S01]  /*0320*/  USHF.L.U32 UR4, UR4, 0x1, URZ ;  /* 0x0000000104047899 */ /* 0x000fe2000800063f */
[----:B------:R-:W0:Y:S11]  /*0330*/  FENCE.VIEW.ASYNC.S ;  /* 0x00000000000073c6 */ /* 0x000e360000000000 */
[----:B0-----:R0:W1:Y:S01]  /*0340*/  SYNCS.EXCH.64 URZ, [UR9], UR4 ;  /* 0x00000004093f75b2 */ /* 0x0010620008000100 */
[----:B------:R0:W2:Y:S01]  /*0350*/  SYNCS.EXCH.64 URZ, [UR9+0x90], UR6 ;  /* 0x00009006093f75b2 */ /* 0x0000a20008000100 */
[----:B------:R0:W3:Y:S01]  /*0360*/  SYNCS.EXCH.64 URZ, [UR9+0x8], UR4 ;  /* 0x00000804093f75b2 */ /* 0x0000e20008000100 */
[----:B------:R0:W4:Y:S01]  /*0370*/  SYNCS.EXCH.64 URZ, [UR9+0x98], UR6 ;  /* 0x00009806093f75b2 */ /* 0x0001220008000100 */
[----:B------:R0:W0:Y:S01]  /*0380*/  SYNCS.EXCH.64 URZ, [UR9+0x10], UR4 ;  /* 0x00001004093f75b2 */ /* 0x0000220008000100 */
        /* <DEDUP_REMOVED lines=31> */
[----:B-1234-:R-:W-:Y:S01]  /*0580*/  NOP ;  /* 0x0000000000007918 */ /* 0x01efe20000000000 */
.L_x_3:
[----:B0-----:R-:W-:Y:S05]  /*0590*/  BSYNC B0 ;  /* 0x0000000000007941 */ /* 0x001fea0003800000 */
.L_x_2:
[----:B------:R-:W0:Y:S01]  /*05a0*/  SHFL.IDX PT, R0, R0, RZ, 0x1f ;  /* 0x00001fff00007589 */ /* 0x000e2200000e0000 */
[----:B------:R-:W1:Y:S01]  /*05b0*/  LDC R2, c[0x0][0x65c] ;  /* 0x00019700ff027b82 */ /* 0x000e620000000800 */
[----:B------:R-:W-:Y:S01]  /*05c0*/  ELECT P0, URZ, PT ;  /* 0x00000000003f782f */ /* 0x000fe20003800000 */
[----:B------:R-:W-:Y:S01]  /*05d0*/  IMAD.MOV.U32 R3, RZ, RZ, RZ ;  /* 0x000000ffff037224 */ /* 0x000fe200078e00ff */
[----:B------:R-:W-:Y:S01]  /*05e0*/  UMOV UR4, 0x20 ;  /* 0x0000002000047882 */ /* 0x000fe20000000000 */
[----:B------:R-:W-:Y:S01]  /*05f0*/  NOP ;  /* 0x0000000000007918 */ /* 0x000fe20000000000 */
[----:B------:R-:W-:Y:S01]  /*0600*/  NOP ;  /* 0x0000000000007918 */ /* 0x000fe20000000000 */
[----:B0-----:R-:W-:Y:S02]  /*0610*/  ISETP.NE.OR P0, PT, R0, RZ, !P0 ;  /* 0x000000ff0000720c */ /* 0x001fe40004705670 */
[----:B-1----:R-:W-:Y:S01]  /*0620*/  ISETP.NE.AND P4, PT, R2, 0x1, PT ;  /* 0x000000010200780c */ /* 0x002fe20003f85270 */
[----:B------:R-:W0:Y:S01]  /*0630*/  S2R R0, SR_CTAID.Y ;  /* 0x0000000000007919 */ /* 0x000e220000002600 */
[----:B------:R-:W1:Y:S09]  /*0640*/  S2R R2, SR_CTAID.X ;  /* 0x0000000000027919 */ /* 0x000e720000002500 */
[----:B------:R-:W-:Y:S01]  /*0650*/  VOTEU.ALL UP0, P0 ;  /* 0x00000000003f7886 */ /* 0x000fe20000000000 */
[----:B------:R-:W-:Y:S01]  /*0660*/  VOTEU.ALL UP1, P0 ;  /* 0x00000000003f7886 */ /* 0x000fe20000020000 */
[----:B------:R-:W1:Y:S01]  /*0670*/  @P4 LDC R7, c[0x0][0x10] ;  /* 0x00000400ff074b82 */ /* 0x000e620000000800 */
[----:B------:R-:W-:-:S02]  /*0680*/  @P4 IMAD.MOV.U32 R5, RZ, RZ, RZ ;  /* 0x000000ffff054224 */ /* 0x000fc400078e00ff */
[----:B------:R-:W-:Y:S01]  /*0690*/  @P4 IMAD.MOV.U32 R11, RZ, RZ, RZ ;  /* 0x000000ffff0b4224 */ /* 0x000fe200078e00ff */
[----:B------:R-:W-:Y:S01]  /*06a0*/  @!UP0 UMOV UR6, 0x400 ;  /* 0x0000040000068882 */ /* 0x000fe20000000000 */
[----:B------:R-:W-:-:S04]  /*06b0*/  @!UP0 UIADD3 UR4, -UR4, 0x100000, URZ ;  /* 0x0010000004048890 */ /* 0x000fc8000fffe13f */
[----:B------:R-:W-:Y:S02]  /*06c0*/  @!UP0 USHF.L.U32 UR5, UR4, 0xb, URZ ;  /* 0x0000000b04058899 */ /* 0x000fe4000800063f */
[----:B------:R-:W-:Y:S01]  /*06d0*/  @!UP0 USHF.L.U32 UR4, UR4, 0x1, URZ ;  /* 0x0000000104048899 */ /* 0x000fe2000800063f */
[----:B------:R-:W2:Y:S08]  /*06e0*/  @!P4 LDC R9, c[0x0][0xc] ;  /* 0x00000300ff09cb82 */ /* 0x000eb00000000800 */
[----:B------:R-:W3:Y:S01]  /*06f0*/  @!UP0 S2UR UR7, SR_CgaCtaId ;  /* 0x00000000000789c3 */ /* 0x000ee20000008800 */
[----:B0-----:R-:W-:-:S04]  /*0700*/  @P4 IMAD.MOV.U32 R4, RZ, RZ, R0 ;  /* 0x000000ffff044224 */ /* 0x001fc800078e0000 */
[----:B-1----:R-:W-:-:S04]  /*0710*/  @P4 IMAD.WIDE.U32 R6, R2, R7, R4 ;  /* 0x0000000702064225 */ /* 0x002fc800078e0004 */
[----:B------:R-:W-:Y:S02]  /*0720*/  @P4 IMAD.MOV.U32 R16, RZ, RZ, R6 ;  /* 0x000000ffff104224 */ /* 0x000fe400078e0006 */
[----:B------:R-:W-:Y:S02]  /*0730*/  @P4 IMAD.IADD R17, R7, 0x1, R11 ;  /* 0x0000000107114824 */ /* 0x000fe400078e020b */
[----:B--2---:R-:W-:-:S04]  /*0740*/  @!P4 IMAD.WIDE.U32 R4, R9, R0, R2 ;  /* 0x000000000904c225 */ /* 0x004fc800078e0002 */
[----:B------:R-:W-:Y:S02]  /*0750*/  @!P4 IMAD.MOV.U32 R16, RZ, RZ, R4 ;  /* 0x000000ffff10c224 */ /* 0x000fe400078e0004 */
[----:B------:R-:W-:Y:S01]  /*0760*/  @!P4 IMAD.MOV.U32 R17, RZ, RZ, R5 ;  /* 0x000000ffff11c224 */ /* 0x000fe200078e0005 */
[----:B---3--:R-:W-:Y:S02]  /*0770*/  @!UP0 ULEA UR6, UR7, UR6, 0x18 ;  /* 0x0000000607068291 */ /* 0x008fe4000f8ec03f */
[----:B------:R0:W-:Y:S01]  /*0780*/  STL [R1+0x7c], R16 ;  /* 0x00007c1001007387 */ /* 0x0001e20000100800 */
[----:B------:R-:W-:-:S03]  /*0790*/  VOTEU.ALL UP0, P0 ;  /* 0x00000000003f7886 */ /* 0x000fc60000000000 */
[----:B------:R0:W-:Y:S04]  /*07a0*/  STL [R1+0x78], R17 ;  /* 0x0000781101007387 */ /* 0x0001e80000100800 */
[----:B------:R-:W1:Y:S02]  /*07b0*/  FENCE.VIEW.ASYNC.S ;  /* 0x00000000000073c6 */ /* 0x000e640000000000 */
[----:B-1----:R0:W1:Y:S01]  /*07c0*/  @!UP0 SYNCS.EXCH.64 URZ, [UR6+0x130], UR4 ;  /* 0x00013004063f85b2 */ /* 0x0020620008000100 */
[----:B------:R0:W1:Y:S01]  /*07d0*/  @!UP1 SYNCS.EXCH.64 URZ, [UR6+0x138], UR4 ;  /* 0x00013804063f95b2 */ /* 0x0000620008000100 */
[----:B------:R-:W-:Y:S01]  /*07e0*/  NOP ;  /* 0x0000000000007918 */ /* 0x000fe20000000000 */
[----:B-1----:R-:W-:Y:S06]  /*07f0*/  BAR.SYNC.DEFER_BLOCKING 0x0 ;  /* 0x0000000000007b1d */ /* 0x002fec0000010000 */
[----:B0-----:R-:W-:Y:S05]  /*0800*/  @!P1 BRA `(.L_x_4) ;  /* 0x000000e000e89947 */ /* 0x001fea0003800000 */
[----:B------:R-:W-:-:S06]  /*0810*/  UISETP.GT.U32.AND UP0, UPT, UR10, 0x1, UPT ;  /* 0x000000010a00788c */ /* 0x000fcc000bf04070 */
[----:B------:R-:W-:-:S13]  /*0820*/  PLOP3.LUT P0, PT, PT, PT, UP0, 0x80, 0x0 ;  /* 0x000000000000781c */ /* 0x000fda0003f0f008 */
[----:B------:R-:W-:Y:S05]  /*0830*/  @P0 EXIT ;  /* 0x000000000000094d */ /* 0x000fea0003800000 */
[----:B------:R-:W-:Y:S01]  /*0840*/  IMAD.MOV.U32 R6, RZ, RZ, -0x1 ;  /* 0xffffffffff067424 */ /* 0x000fe200078e00ff */
[----:B------:R-:W-:Y:S01]  /*0850*/  ULDC.64 UR4, c[0x0][0x650] ;  /* 0x0001940000047ab9 */ /* 0x000fe20000000a00 */
[----:B------:R-:W-:Y:S01]  /*0860*/  IMAD.MOV.U32 R5, RZ, RZ, -0x1 ;  /* 0xffffffffff057424 */ /* 0x000fe200078e00ff */
[----:B------:R-:W-:Y:S01]  /*0870*/  ISETP.GE.U32.AND P0, PT, R16, UR4, PT ;  /* 0x0000000410007c0c */ /* 0x000fe2000bf06070 */
[----:B------:R-:W-:Y:S01]  /*0880*/  UMOV UR22, 0xffffffff ;  /* 0xffffffff00167882 */ /* 0x000fe20000000000 */
[----:B------:R0:W-:Y:S01]  /*0890*/  STL [R1+0x84], R6 ;  /* 0x0000840601007387 */ /* 0x0001e20000100800 */
[----:B------:R-:W-:Y:S02]  /*08a0*/  PRMT R4, RZ, 0x7610, R4 ;  /* 0x00007610ff047816 */ /* 0x000fe40000000004 */
[----:B------:R-:W-:Y:S01]  /*08b0*/  ISETP.GE.U32.AND.EX P0, PT, R17, UR5, PT, P0 ;  /* 0x0000000511007c0c */ /* 0x000fe2000bf06100 */
[----:B------:R0:W-:-:S12]  /*08c0*/  STL [R1+0x80], R5 ;  /* 0x0000800501007387 */ /* 0x0001d80000100800 */
[----:B0-----:R-:W-:Y:S05]  /*08d0*/  @P0 BRA `(.L_x_5) ;  /* 0x0000000400680947 */ /* 0x001fea0003800000 */
[----:B------:R-:W0:Y:S01]  /*08e0*/  LDC.64 R12, c[0x0][0x628] ;  /* 0x00018a00ff0c7b82 */ /* 0x000e220000000a00 */
[----:B------:R-:W-:Y:S02]  /*08f0*/  IMAD.MOV.U32 R4, RZ, RZ, R16 ;  /* 0x000000ffff047224 */ /* 0x000fe400078e0010 */
[----:B------:R-:W-:-:S05]  /*0900*/  IMAD.MOV.U32 R5, RZ, RZ, R17 ;  /* 0x000000ffff057224 */ /* 0x000fca00078e0011 */
[----:B------:R-:W1:Y:S08]  /*0910*/  LDC R10, c[0x0][0x630] ;  /* 0x00018c00ff0a7b82 */ /* 0x000e700000000800 */
[----:B------:R-:W2:Y:S01]  /*0920*/  LDC.64 R14, c[0x0][0x620] ;  /* 0x00018800ff0e7b82 */ /* 0x000ea20000000a00 */
[----:B0-----:R-:W-:-:S04]  /*0930*/  ISETP.NE.U32.AND P0, PT, R12, RZ, PT ;  /* 0x000000ff0c00720c */ /* 0x001fc80003f05070 */
[----:B------:R-:W-:-:S13]  /*0940*/  ISETP.NE.AND.EX P0, PT, R13, RZ, PT, P0 ;  /* 0x000000ff0d00720c */ /* 0x000fda0003f05300 */
[----:B-12---:R-:W-:Y:S05]  /*0950*/  @!P0 BRA `(.L_x_6) ;  /* 0x0000000000288947 */ /* 0x006fea0003800000 */
[----:B------:R-:W0:Y:S02]  /*0960*/  LDC R9, c[0x0][0x634] ;  /* 0x00018d00ff097b82 */ /* 0x000e240000000800 */
[----:B0-----:R-:W-:-:S05]  /*0970*/  IADD3 R9, P0, R16, R9, RZ ;  /* 0x0000000910097210 */ /* 0x001fca0007f1e0ff */
[----:B------:R-:W-:-:S04]  /*0980*/  IMAD.X R11, RZ, RZ, R17, P0 ;  /* 0x000000ffff0b7224 */ /* 0x000fc800000e0611 */
[----:B------:R-:W-:-:S04]  /*0990*/  IMAD.WIDE.U32 R4, R11, R12, RZ ;  /* 0x0000000c0b047225 */ /* 0x000fc800078e00ff */
[----:B------:R-:W-:-:S04]  /*09a0*/  IMAD.WIDE.U32 R6, P0, R9, R13, R4 ;  /* 0x0000000d09067225 */ /* 0x000fc80007800004 */
[----:B------:R-:W-:-:S04]  /*09b0*/  IMAD.WIDE.U32 R4, R9, R12, RZ ;  /* 0x0000000c09047225 */ /* 0x000fc800078e00ff */
[----:B------:R-:W-:Y:S01]  /*09c0*/  IMAD.X R9, RZ, RZ, RZ, P0 ;  /* 0x000000ffff097224 */ /* 0x000fe200000e06ff */
[----:B------:R-:W-:Y:S01]  /*09d0*/  IADD3 RZ, P0, R5, R6, RZ ;  /* 0x0000000605ff7210 */ /* 0x000fe20007f1e0ff */
[----:B------:R-:W-:-:S04]  /*09e0*/  IMAD.MOV.U32 R8, RZ, RZ, R7 ;  /* 0x000000ffff087224 */ /* 0x000fc800078e0007 */
[----:B------:R-:W-:-:S08]  /*09f0*/  IMAD.WIDE.U32.X R4, R11, R13, R8, P0 ;  /* 0x0000000d0b047225 */ /* 0x000fd000000e0408 */
.L_x_6:
[-CC-:B------:R-:W-:Y:S01]  /*0a00*/  SHF.R.U64 R24, R4, R10.reuse, R5.reuse ;  /* 0x0000000a04187219 */ /* 0x180fe20000001205 */
[----:B------:R-:W0:Y:S01]  /*0a10*/  LDC R8, c[0x0][0x618] ;  /* 0x00018600ff087b82 */ /* 0x000e220000000800 */
[----:B------:R-:W-:Y:S01]  /*0a20*/  SHF.R.U32.HI R4, RZ, R10, R5 ;  /* 0x0000000aff047219 */ /* 0x000fe20000011605 */
[----:B------:R-:W-:Y:S01]  /*0a30*/  ULDC UR4, c[0x0][0x150] ;  /* 0x0000540000047ab9 */ /* 0x000fe20000000800 */
[----:B------:R-:W-:Y:S01]  /*0a40*/  IADD3 R9, P0, RZ, -R24, RZ ;  /* 0x80000018ff097210 */ /* 0x000fe20007f1e0ff */
[----:B------:R-:W-:Y:S01]  /*0a50*/  IMAD.MOV.U32 R5, RZ, RZ, R17 ;  /* 0x000000ffff057224 */ /* 0x000fe200078e0011 */
[----:B------:R-:W-:-:S03]  /*0a60*/  I2FP.F32.U32 R3, R2 ;  /* 0x0000000200037245 */ /* 0x000fc60000201000 */
[----:B------:R-:W1:Y:S01]  /*0a70*/  LDC.64 R18, c[0x0][0x640] ;  /* 0x00019000ff127b82 */ /* 0x000e620000000a00 */
[----:B------:R-:W-:Y:S02]  /*0a80*/  IMAD.X R11, RZ, RZ, ~R4, P0 ;  /* 0x000000ffff0b7224 */ /* 0x000fe400000e0e04 */
[----:B------:R-:W-:Y:S01]  /*0a90*/  FMUL R3, R3, UR4 ;  /* 0x0000000403037c20 */ /* 0x000fe20008400000 */
[----:B------:R-:W-:Y:S01]  /*0aa0*/  IMAD.MOV.U32 R4, RZ, RZ, R16 ;  /* 0x000000ffff047224 */ /* 0x000fe200078e0010 */
[----:B------:R-:W-:Y:S01]  /*0ab0*/  ULDC UR4, c[0x0][0x154] ;  /* 0x0000550000047ab9 */ /* 0x000fe20000000800 */
[-C--:B------:R-:W-:Y:S02]  /*0ac0*/  IMAD R6, R11, R14.reuse, RZ ;  /* 0x0000000e0b067224 */ /* 0x080fe400078e02ff */
[C---:B------:R-:W-:Y:S01]  /*0ad0*/  IMAD.WIDE.U32 R4, R9.reuse, R14, R4 ;  /* 0x0000000e09047225 */ /* 0x040fe200078e0004 */
[----:B------:R-:W2:Y:S01]  /*0ae0*/  LDC R10, c[0x0][0x608] ;  /* 0x00018200ff0a7b82 */ /* 0x000ea20000000800 */
[----:B------:R-:W3:Y:S02]  /*0af0*/  F2I.U32.TRUNC.NTZ R3, R3 ;  /* 0x0000000300037305 */ /* 0x000ee4000020f000 */
[----:B------:R-:W-:-:S04]  /*0b00*/  IMAD R9, R9, R15, R6 ;  /* 0x0000000f09097224 */ /* 0x000fc800078e0206 */
[----:B------:R-:W-:Y:S01]  /*0b10*/  IMAD.IADD R5, R5, 0x1, R9 ;  /* 0x0000000105057824 */ /* 0x000fe200078e0209 */
[----:B------:R-:W4:Y:S01]  /*0b20*/  LDC R7, c[0x0][0x144] ;  /* 0x00005100ff077b82 */ /* 0x000f220000000800 */
[----:B------:R-:W-:-:S03]  /*0b30*/  IMAD.MOV.U32 R9, RZ, RZ, 0x1 ;  /* 0x00000001ff097424 */ /* 0x000fc600078e00ff */
[----:B0-----:R-:W-:Y:S02]  /*0b40*/  SHF.R.U64 R12, R4, R8, R5 ;  /* 0x00000008040c7219 */ /* 0x001fe40000001205 */
[----:B------:R-:W-:Y:S02]  /*0b50*/  I2FP.F32.U32 R4, R0 ;  /* 0x0000000000047245 */ /* 0x000fe40000201000 */
[----:B------:R-:W0:Y:S01]  /*0b60*/  LDC R14, c[0x0][0x658] ;  /* 0x00019600ff0e7b82 */ /* 0x000e220000000800 */
[----:B-1----:R-:W-:Y:S01]  /*0b70*/  ISETP.NE.U32.AND P0, PT, R18, RZ, PT ;  /* 0x000000ff1200720c */ /* 0x002fe20003f05070 */
[----:B---3--:R-:W-:Y:S02]  /*0b80*/  IMAD.MOV R6, RZ, RZ, -R3 ;  /* 0x000000ffff067224 */ /* 0x008fe400078e0a03 */
[----:B------:R-:W-:Y:S01]  /*0b90*/  FMUL R4, R4, UR4 ;  /* 0x0000000404047c20 */ /* 0x000fe20008400000 */
[----:B------:R-:W-:Y:S01]  /*0ba0*/  SHF.R.U32.HI R3, RZ, R8, R5 ;  /* 0x00000008ff037219 */ /* 0x000fe20000011605 */
[----:B------:R-:W-:Y:S01]  /*0bb0*/  IMAD.MOV.U32 R5, RZ, RZ, -0x1 ;  /* 0xffffffffff057424 */ /* 0x000fe200078e00ff */
[----:B------:R-:W-:Y:S01]  /*0bc0*/  ISETP.NE.AND.EX P0, PT, R19, RZ, PT, P0 ;  /* 0x000000ff1300720c */ /* 0x000fe20003f05300 */
[----:B------:R1:W3:Y:S01]  /*0bd0*/  F2I.U32.TRUNC.NTZ R11, R4 ;  /* 0x00000004000b7305 */ /* 0x0002e2000020f000 */
[----:B------:R-:W1:Y:S01]  /*0be0*/  LDC R13, c[0x0][0x148] ;  /* 0x00005200ff0d7b82 */ /* 0x000e620000000800 */
[----:B--2---:R-:W-:-:S02]  /*0bf0*/  SHF.R.U64 R23, R12, R10, R3 ;  /* 0x0000000a0c177219 */ /* 0x004fc40000001203 */
[----:B------:R-:W-:-:S05]  /*0c00*/  SHF.R.U32.HI R3, RZ, R10, R3 ;  /* 0x0000000aff037219 */ /* 0x000fca0000011603 */
[----:B------:R-:W2:Y:S01]  /*0c10*/  LDC R17, c[0x0][0x600] ;  /* 0x00018000ff117b82 */ /* 0x000ea20000000800 */
[----:B----4-:R-:W-:-:S07]  /*0c20*/  IMAD R8, R7, R6, R2 ;  /* 0x0000000607087224 */ /* 0x010fce00078e0202 */
[----:B------:R-:W4:Y:S01]  /*0c30*/  LDC R16, c[0x0][0x648] ;  /* 0x00019200ff107b82 */ /* 0x000f220000000800 */
[-C--:B0-----:R-:W-:Y:S02]  /*0c40*/  SHF.L.U32 R2, R5, R14.reuse, RZ ;  /* 0x0000000e05027219 */ /* 0x081fe400000006ff */
[--C-:B------:R-:W-:Y:S02]  /*0c50*/  SHF.R.U64 R22, R23, R14, R3.reuse ;  /* 0x0000000e17167219 */ /* 0x100fe40000001203 */
[----:B------:R-:W-:Y:S02]  /*0c60*/  LOP3.LUT R10, RZ, R2, RZ, 0x33, !PT ;  /* 0x00000002ff0a7212 */ /* 0x000fe400078e33ff */
[-C--:B------:R-:W-:Y:S01]  /*0c70*/  SHF.R.U32.HI R3, RZ, R14.reuse, R3 ;  /* 0x0000000eff037219 */ /* 0x080fe20000011603 */
[----:B------:R-:W0:Y:S01]  /*0c80*/  LDC R21, c[0x0][0x638] ;  /* 0x00018e00ff157b82 */ /* 0x000e220000000800 */
[----:B------:R-:W-:Y:S01]  /*0c90*/  SHF.L.U32 R9, R9, R14, RZ ;  /* 0x0000000e09097219 */ /* 0x000fe200000006ff */
[----:B------:R-:W-:-:S06]  /*0ca0*/  IMAD.MOV.U32 R2, RZ, RZ, R22 ;  /* 0x000000ffff027224 */ /* 0x000fcc00078e0016 */
[----:B------:R-:W0:Y:S01]  /*0cb0*/  LDC R20, c[0x0][0x610] ;  /* 0x00018400ff147b82 */ /* 0x000e220000000800 */
[----:B-1-3--:R-:W-:Y:S05]  /*0cc0*/  @!P0 BRA `(.L_x_7) ;  /* 0x0000000000288947 */ /* 0x00afea0003800000 */
[----:B------:R-:W1:Y:S02]  /*0cd0*/  LDC R7, c[0x0][0x64c] ;  /* 0x00019300ff077b82 */ /* 0x000e640000000800 */
[----:B-1----:R-:W-:-:S05]  /*0ce0*/  IADD3 R7, P0, R22, R7, RZ ;  /* 0x0000000716077210 */ /* 0x002fca0007f1e0ff */
        /* <DEDUP_REMOVED lines=8> */
.L_x_7:
[----:B----4-:R-:W-:Y:S01]  /*0d70*/  SHF.R.U64 R2, R2, R16, R3 ;  /* 0x0000001002027219 */ /* 0x010fe20000001203 */
[----:B--2---:R-:W-:Y:S01]  /*0d80*/  VIADD R3, R17, 0xffffffff ;  /* 0xffffffff11037836 */ /* 0x004fe20000000000 */
[----:B------:R-:W-:Y:S01]  /*0d90*/  LOP3.LUT R10, R23, R10, RZ, 0xc0, !PT ;  /* 0x0000000a170a7212 */ /* 0x000fe200078ec0ff */
[----:B------:R-:W-:Y:S01]  /*0da0*/  IMAD.MOV R11, RZ, RZ, -R11 ;  /* 0x000000ffff0b7224 */ /* 0x000fe200078e0a0b */
[----:B------:R-:W-:Y:S01]  /*0db0*/  R2UR UR22, R24 ;  /* 0x00000000181672ca */ /* 0x000fe200000e0000 */
[----:B------:R-:W-:Y:S01]  /*0dc0*/  IMAD.MOV R4, RZ, RZ, -R2 ;  /* 0x000000ffff047224 */ /* 0x000fe200078e0a02 */
[----:B------:R-:W-:Y:S01]  /*0dd0*/  LOP3.LUT R3, R12, R3, RZ, 0xc0, !PT ;  /* 0x000000030c037212 */ /* 0x000fe200078ec0ff */
[----:B------:R-:W-:Y:S02]  /*0de0*/  @P4 IMAD R8, R13, R11, R0 ;  /* 0x0000000b0d084224 */ /* 0x000fe400078e0200 */
[----:B------:R-:W-:Y:S02]  /*0df0*/  IMAD R9, R9, R2, R10 ;  /* 0x0000000209097224 */ /* 0x000fe400078e020a */
[----:B0-----:R-:W-:-:S02]  /*0e00*/  IMAD R0, R4, R21, R22 ;  /* 0x0000001504007224 */ /* 0x001fc400078e0216 */
[----:B------:R-:W-:Y:S02]  /*0e10*/  IMAD R8, R9, R20, R8 ;  /* 0x0000001409087224 */ /* 0x000fe400078e0208 */
[----:B------:R-:W-:Y:S02]  /*0e20*/  IMAD R3, R0, R17, R3 ;  /* 0x0000001100037224 */ /* 0x000fe400078e0203 */
[----:B------:R-:W-:-:S03]  /*0e30*/  IMAD.MOV.U32 R4, RZ, RZ, 0x1 ;  /* 0x00000001ff047424 */ /* 0x000fc600078e00ff */
[----:B------:R-:W-:Y:S02]  /*0e40*/  SEL R2, R3, R8, !P4 ;  /* 0x0000000803027207 */ /* 0x000fe40006000000 */
[----:B------:R-:W-:-:S03]  /*0e50*/  SEL R0, R8, R3, !P4 ;  /* 0x0000000308007207 */ /* 0x000fc60006000000 */
[----:B------:R0:W-:Y:S04]  /*0e60*/  STL [R1+0x80], R2 ;  /* 0x0000800201007387 */ /* 0x0001e80000100800 */
[----:B------:R0:W-:Y:S02]  /*0e70*/  STL [R1+0x84], R0 ;  /* 0x0000840001007387 */ /* 0x0001e40000100800 */
.L_x_5:
[----:B------:R-:W-:-:S08]  /*0e80*/  NOP ;  /* 0x0000000000007918 */ /* 0x000fd00000000000 */
[----:B------:R-:W1:Y:S02]  /*0e90*/  USETMAXREG.TRY_ALLOC.CTAPOOL UP0, 0xe8 ;  /* 0x000000e8000079c8 */ /* 0x000e640008000600 */
[----:B-1----:R-:W-:-:S13]  /*0ea0*/  PLOP3.LUT P0, PT, PT, PT, UP0, 0x80, 0x0 ;  /* 0x000000000000781c */ /* 0x002fda0003f0f008 */
[----:B------:R-:W-:Y:S05]  /*0eb0*/  @!P0 BRA `(.L_x_5) ;  /* 0xfffffffc00f08947 */ /* 0x000fea000383ffff */
[----:B------:R-:W-:Y:S01]  /*0ec0*/  ULDC.64 UR4, c[0x0][0x598] ;  /* 0x0001660000047ab9 */ /* 0x000fe20000000a00 */
[----:B------:R-:W-:Y:S01]  /*0ed0*/  ULDC.64 UR16, c[0x0][0x208] ;  /* 0x0000820000107ab9 */ /* 0x000fe20000000a00 */
[----:B------:R-:W-:-:S04]  /*0ee0*/  ISETP.NE.U32.AND P0, PT, RZ, UR4, PT ;  /* 0x00000004ff007c0c */ /* 0x000fc8000bf05070 */
[----:B------:R-:W-:-:S13]  /*0ef0*/  ISETP.NE.AND.EX P0, PT, RZ, UR5, PT, P0 ;  /* 0x00000005ff007c0c */ /* 0x000fda000bf05300 */
[----:B------:R-:W-:Y:S05]  /*0f00*/  @!P0 BRA `(.L_x_8) ;  /* 0x0000000000208947 */ /* 0x000fea0003800000 */
[----:B0-----:R-:W0:Y:S02]  /*0f10*/  LDC.64 R2, c[0x0][0x598] ;  /* 0x00016600ff027b82 */ /* 0x001e240000000a00 */
[----:B0-----:R-:W2:Y:S02]  /*0f20*/  LDG.E.64 R2, desc[UR16][R2.64] ;  /* 0x0000001002027981 */ /* 0x001ea4000c1e1b00 */
[----:B--2---:R-:W-:-:S04]  /*0f30*/  ISETP.NE.U32.AND P0, PT, R2, RZ, PT ;  /* 0x000000ff0200720c */ /* 0x004fc80003f05070 */
[----:B------:R-:W-:-:S13]  /*0f40*/  ISETP.NE.AND.EX P0, PT, R3, RZ, PT, P0 ;  /* 0x000000ff0300720c */ /* 0x000fda0003f05300 */
[----:B------:R-:W-:Y:S05]  /*0f50*/  @!P0 BRA `(.L_x_8) ;  /* 0x00000000000c8947 */ /* 0x000fea0003800000 */
[----:B------:R-:W2:Y:S02]  /*0f60*/  LD.E R2, desc[UR16][R2.64] ;  /* 0x0000001002027980 */ /* 0x000ea4000c101900 */
[----:B--2---:R-:W-:Y:S01]  /*0f70*/  R2UR UR20, R2 ;  /* 0x00000000021472ca */ /* 0x004fe200000e0000 */
[----:B------:R-:W-:-:S14]  /*0f80*/  BRA `(.L_x_9) ;  /* 0x0000000000247947 */ /* 0x000fdc0003800000 */
.L_x_8:
[----:B------:R-:W-:Y:S02]  /*0f90*/  ULDC.64 UR4, c[0x0][0x588] ;  /* 0x0001620000047ab9 */ /* 0x000fe40000000a00 */
[----:B------:R-:W-:-:S04]  /*0fa0*/  ISETP.NE.U32.AND P0, PT, RZ, UR4, PT ;  /* 0x00000004ff007c0c */ /* 0x000fc8000bf05070 */
[----:B------:R-:W-:-:S13]  /*0fb0*/  ISETP.NE.AND.EX P0, PT, RZ, UR5, PT, P0 ;  /* 0x00000005ff007c0c */ /* 0x000fda000bf05300 */
[----:B------:R-:W-:Y:S05]  /*0fc0*/  @!P0 BRA `(.L_x_10) ;  /* 0x0000000000108947 */ /* 0x000fea0003800000 */
[----:B0-----:R-:W0:Y:S02]  /*0fd0*/  LDC.64 R2, c[0x0][0x588] ;  /* 0x00016200ff027b82 */ /* 0x001e240000000a00 */
[----:B0-----:R-:W2:Y:S02]  /*0fe0*/  LDG.E R2, desc[UR16][R2.64] ;  /* 0x0000001002027981 */ /* 0x001ea4000c1e1900 */
[----:B--2---:R-:W-:Y:S01]  /*0ff0*/  R2UR UR20, R2 ;  /* 0x00000000021472ca */ /* 0x004fe200000e0000 */
[----:B------:R-:W-:-:S14]  /*1000*/  BRA `(.L_x_9) ;  /* 0x0000000000047947 */ /* 0x000fdc0003800000 */
.L_x_10:
[----:B------:R-:W-:-:S05]  /*1010*/  ULDC UR20, c[0x0][0x580] ;  /* 0x0001600000147ab9 */ /* 0x000fca0000000800 */
.L_x_9:
[----:B------:R-:W-:Y:S02]  /*1020*/  ULDC.64 UR4, c[0x0][0x5a0] ;  /* 0x0001680000047ab9 */ /* 0x000fe40000000a00 */
        /* <DEDUP_REMOVED lines=11> */
.L_x_11:
        /* <DEDUP_REMOVED lines=8> */
.L_x_13:
[----:B------:R-:W-:-:S05]  /*1160*/  ULDC UR21, c[0x0][0x584] ;  /* 0x0001610000157ab9 */ /* 0x000fca0000000800 */
.L_x_12:
[----:B------:R-:W-:-:S13]  /*1170*/  LOP3.LUT P0, RZ, R4, 0xff, RZ, 0xc0, !PT ;  /* 0x000000ff04ff7812 */ /* 0x000fda000780c0ff */
[----:B------:R-:W-:Y:S05]  /*1180*/  @!P0 EXIT ;  /* 0x000000000000894d */ /* 0x000fea0003800000 */
[----:B------:R-:W-:Y:S01]  /*1190*/  ULDC UR4, c[0x0][0x28c] ;  /* 0x0000a30000047ab9 */ /* 0x000fe20000000800 */
[----:B------:R-:W-:Y:S02]  /*11a0*/  ULOP3.LUT UR23, UR13, 0x1, URZ, 0xfc, !UPT ;  /* 0x000000010d177892 */ /* 0x000fe4000f8efc3f */
[----:B------:R-:W-:-:S04]  /*11b0*/  UIADD3 UR4, UR4, 0x1f, URZ ;  /* 0x0000001f04047890 */ /* 0x000fc8000fffe03f */
[----:B------:R-:W-:-:S04]  /*11c0*/  USHF.R.S32.HI UR5, URZ, 0x1f, UR4 ;  /* 0x0000001f3f057899 */ /* 0x000fc80008011404 */
[----:B------:R-:W-:-:S03]  /*11d0*/  ULEA.HI UR5, UR5, UR4, URZ, 0x5 ;  /* 0x0000000405057291 */ /* 0x000fc6000f8f283f */
[----:B------:R-:W-:Y:S01]  /*11e0*/  UMOV UR4, URZ ;  /* 0x0000003f00047c82 */ /* 0x000fe20008000000 */
[----:B------:R-:W-:-:S03]  /*11f0*/  USHF.R.S32.HI UR12, URZ, 0x5, UR5 ;  /* 0x000000053f0c7899 */ /* 0x000fc60008011405 */
[----:B------:R-:W-:-:S09]  /*1200*/  UMOV UR5, URZ ;  /* 0x0000003f00057c82 */ /* 0x000fd20008000000 */
.L_x_294:
[----:B0-----:R-:W0:Y:S01]  /*1210*/  S2R R0, SR_TID.X ;  /* 0x0000000000007919 */ /* 0x001e220000002100 */
[----:B-1----:R-:W1:Y:S01]  /*1220*/  S2UR UR11, SR_CgaCtaId ;  /* 0x00000000000b79c3 */ /* 0x002e620000008800 */
[----:B------:R-:W-:Y:S01]  /*1230*/  UMOV UR14, 0x400 ;  /* 0x00000400000e7882 */ /* 0x000fe20000000000 */
[----:B------:R-:W-:Y:S01]  /*1240*/  UMOV UR6, URZ ;  /* 0x0000003f00067c82 */ /* 0x000fe20008000000 */
[----:B------:R-:W-:Y:S01]  /*1250*/  STL [R1+0x74], RZ ;  /* 0x000074ff01007387 */ /* 0x000fe20000100800 */
[----:B------:R-:W-:Y:S01]  /*1260*/  UMOV UR7, URZ ;  /* 0x0000003f00077c82 */ /* 0x000fe20008000000 */
[----:B------:R-:W-:Y:S01]  /*1270*/  UMOV UR8, URZ ;  /* 0x0000003f00087c82 */ /* 0x000fe20008000000 */
[----:B------:R-:W-:Y:S01]  /*1280*/  UMOV UR18, UR5 ;  /* 0x0000000500127c82 */ /* 0x000fe20008000000 */
[----:B------:R-:W-:Y:S01]  /*1290*/  STL [R1+0x70], RZ ;  /* 0x000070ff01007387 */ /* 0x000fe20000100800 */
[----:B--2---:R-:W2:Y:S01]  /*12a0*/  LDC R2, c[0x0][0x28c] ;  /* 0x0000a300ff027b82 */ /* 0x004ea20000000800 */
[----:B------:R-:W-:-:S02]  /*12b0*/  CS2R R4, SRZ ;  /* 0x0000000000047805 */ /* 0x000fc4000001ff00 */
[----:B------:R-:W-:Y:S01]  /*12c0*/  CS2R R6, SRZ ;  /* 0x0000000000067805 */ /* 0x000fe2000001ff00 */
[----:B------:R-:W-:Y:S01]  /*12d0*/  STL [R1+0x6c], RZ ;  /* 0x00006cff01007387 */ /* 0x000fe20000100800 */
[----:B------:R-:W-:Y:S02]  /*12e0*/  CS2R R8, SRZ ;  /* 0x0000000000087805 */ /* 0x000fe4000001ff00 */
[----:B------:R-:W-:Y:S02]  /*12f0*/  CS2R R10, SRZ ;  /* 0x00000000000a7805 */ /* 0x000fe4000001ff00 */
[----:B------:R-:W-:Y:S01]  /*1300*/  CS2R R12, SRZ ;  /* 0x00000000000c7805 */ /* 0x000fe2000001ff00 */
[----:B------:R-:W-:Y:S01]  /*1310*/  STL [R1+0x68], RZ ;  /* 0x000068ff01007387 */ /* 0x000fe20000100800 */
[----:B------:R-:W-:Y:S02]  /*1320*/  CS2R R14, SRZ ;  /* 0x00000000000e7805 */ /* 0x000fe4000001ff00 */
[----:B------:R-:W-:-:S02]  /*1330*/  CS2R R16, SRZ ;  /* 0x0000000000107805 */ /* 0x000fc4000001ff00 */
[----:B------:R-:W-:Y:S01]  /*1340*/  CS2R R18, SRZ ;  /* 0x0000000000127805 */ /* 0x000fe2000001ff00 */
[----:B------:R-:W-:Y:S01]  /*1350*/  STL [R1+0x64], RZ ;  /* 0x000064ff01007387 */ /* 0x000fe20000100800 */
[----:B------:R-:W-:Y:S02]  /*1360*/  CS2R R20, SRZ ;  /* 0x0000000000147805 */ /* 0x000fe4000001ff00 */
[----:B------:R-:W-:Y:S02]  /*1370*/  CS2R R22, SRZ ;  /* 0x0000000000167805 */ /* 0x000fe4000001ff00 */
[----:B------:R-:W-:Y:S01]  /*1380*/  CS2R R152, SRZ ;  /* 0x0000000000987805 */ /* 0x000fe2000001ff00 */
[----:B------:R-:W-:Y:S01]  /*1390*/  STL [R1+0x60], RZ ;  /* 0x000060ff01007387 */ /* 0x000fe20000100800 */
[----:B-1----:R-:W-:Y:S01]  /*13a0*/  ULEA UR14, UR11, UR14, 0x18 ;  /* 0x0000000e0b0e7291 */ /* 0x002fe2000f8ec03f */
[----:B------:R-:W-:Y:S02]  /*13b0*/  CS2R R154, SRZ ;  /* 0x00000000009a7805 */ /* 0x000fe4000001ff00 */
[----:B------:R-:W-:Y:S01]  /*13c0*/  CS2R R156, SRZ ;  /* 0x00000000009c7805 */ /* 0x000fe2000001ff00 */
[----:B------:R-:W-:Y:S01]  /*13d0*/  STL [R1+0x5c], RZ ;  /* 0x00005cff01007387 */ /* 0x000fe20000100800 */
[----:B------:R-:W-:-:S02]  /*13e0*/  CS2R R158, SRZ ;  /* 0x00000000009e7805 */ /* 0x000fc4000001ff00 */
[----:B------:R-:W-:Y:S02]  /*13f0*/  CS2R R160, SRZ ;  /* 0x0000000000a07805 */ /* 0x000fe4000001ff00 */
[----:B------:R-:W-:Y:S02]  /*1400*/  CS2R R162, SRZ ;  /* 0x0000000000a27805 */ /* 0x000fe4000001ff00 */
[----:B0-----:R-:W-:Y:S01]  /*1410*/  LOP3.LUT R0, R0, 0x80, RZ, 0xc0, !PT ;  /* 0x0000008000007812 */ /* 0x001fe200078ec0ff */
[----:B------:R-:W-:Y:S01]  /*1420*/  STL [R1+0x58], RZ ;  /* 0x000058ff01007387 */ /* 0x000fe20000100800 */
[----:B--2---:R-:W-:Y:S02]  /*1430*/  ISETP.GE.AND P0, PT, R2, 0x1, PT ;  /* 0x000000010200780c */ /* 0x004fe40003f06270 */
[----:B------:R-:W-:Y:S02]  /*1440*/  CS2R R2, SRZ ;  /* 0x0000000000027805 */ /* 0x000fe4000001ff00 */
[----:B------:R-:W-:Y:S01]  /*1450*/  SHF.R.U32.HI R0, RZ, 0x7, R0 ;  /* 0x00000007ff007819 */ /* 0x000fe20000011600 */
[----:B------:R-:W-:Y:S01]  /*1460*/  STL [R1+0x54], RZ ;  /* 0x000054ff01007387 */ /* 0x000fe20000100800 */
[----:B------:R-:W-:-:S02]  /*1470*/  CS2R R164, SRZ ;  /* 0x0000000000a47805 */ /* 0x000fc4000001ff00 */
[----:B------:R-:W-:Y:S02]  /*1480*/  CS2R R166, SRZ ;  /* 0x0000000000a67805 */ /* 0x000fe4000001ff00 */
[----:B------:R-:W-:Y:S01]  /*1490*/  CS2R R168, SRZ ;  /* 0x0000000000a87805 */ /* 0x000fe2000001ff00 */
[----:B------:R-:W-:Y:S01]  /*14a0*/  STL [R1+0x50], RZ ;  /* 0x000050ff01007387 */ /* 0x000fe20000100800 */
[----:B------:R-:W-:Y:S02]  /*14b0*/  CS2R R170, SRZ ;  /* 0x0000000000aa7805 */ /* 0x000fe4000001ff00 */
[----:B------:R-:W-:Y:S02]  /*14c0*/  CS2R R172, SRZ ;  /* 0x0000000000ac7805 */ /* 0x000fe4000001ff00 */
[----:B------:R-:W-:Y:S01]  /*14d0*/  CS2R R174, SRZ ;  /* 0x0000000000ae7805 */ /* 0x000fe2000001ff00 */
[----:B------:R-:W0:Y:S01]  /*14e0*/  SHFL.IDX PT, R0, R0, RZ, 0x1f ;  /* 0x00001fff00007589 */ /* 0x000e2200000e0000 */
[----:B------:R-:W-:-:S02]  /*14f0*/  CS2R R176, SRZ ;  /* 0x0000000000b07805 */ /* 0x000fc4000001ff00 */
[----:B------:R-:W-:Y:S02]  /*1500*/  CS2R R178, SRZ ;  /* 0x0000000000b27805 */ /* 0x000fe4000001ff00 */
[----:B------:R-:W-:Y:S01]  /*1510*/  CS2R R180, SRZ ;  /* 0x0000000000b47805 */ /* 0x000fe2000001ff00 */
[----:B------:R1:W-:Y:S01]  /*1520*/  STL [R1+0x4c], RZ ;  /* 0x00004cff01007387 */ /* 0x0003e20000100800 */
[----:B------:R-:W-:Y:S02]  /*1530*/  CS2R R182, SRZ ;  /* 0x0000000000b67805 */ /* 0x000fe4000001ff00 */
[----:B------:R-:W-:Y:S02]  /*1540*/  CS2R R184, SRZ ;  /* 0x0000000000b87805 */ /* 0x000fe4000001ff00 */
[----:B------:R-:W-:Y:S01]  /*1550*/  CS2R R186, SRZ ;  /* 0x0000000000ba7805 */ /* 0x000fe2000001ff00 */
[----:B------:R1:W-:Y:S01]  /*1560*/  STL [R1+0x48], RZ ;  /* 0x000048ff01007387 */ /* 0x0003e20000100800 */
        /* <DEDUP_REMOVED lines=14> */
[----:B------:R-:W-:Y:S02]  /*1650*/  CS2R R210, SRZ ;  /* 0x0000000000d27805 */ /* 0x000fe4000001ff00 */
[----:B0-----:R-:W-:Y:S01]  /*1660*/  R2UR UR9, R0 ;  /* 0x00000000000972ca */ /* 0x001fe200000e0000 */
[----:B------:R1:W-:Y:S01]  /*1670*/  STL [R1+0x38], RZ ;  /* 0x000038ff01007387 */ /* 0x0003e20000100800 */
[----:B------:R-:W-:Y:S01]  /*1680*/  IMAD.MOV.U32 R0, RZ, RZ, RZ ;  /* 0x000000ffff007224 */ /* 0x000fe200078e00ff */
[----:B------:R-:W-:-:S02]  /*1690*/  CS2R R212, SRZ ;  /* 0x0000000000d47805 */ /* 0x000fc4000001ff00 */
[----:B------:R-:W-:Y:S01]  /*16a0*/  CS2R R214, SRZ ;  /* 0x0000000000d67805 */ /* 0x000fe2000001ff00 */
[----:B------:R1:W-:Y:S01]  /*16b0*/  STL [R1+0x34], RZ ;  /* 0x000034ff01007387 */ /* 0x0003e20000100800 */
[----:B------:R-:W-:Y:S02]  /*16c0*/  CS2R R216, SRZ ;  /* 0x0000000000d87805 */ /* 0x000fe4000001ff00 */
[----:B------:R-:W-:Y:S02]  /*16d0*/  CS2R R218, SRZ ;  /* 0x0000000000da7805 */ /* 0x000fe4000001ff00 */
[----:B------:R-:W-:Y:S01]  /*16e0*/  CS2R R220, SRZ ;  /* 0x0000000000dc7805 */ /* 0x000fe2000001ff00 */
[----:B------:R1:W-:Y:S01]  /*16f0*/  STL [R1+0x30], RZ ;  /* 0x000030ff01007387 */ /* 0x0003e20000100800 */
[----:B------:R-:W-:Y:S02]  /*1700*/  CS2R R222, SRZ ;  /* 0x0000000000de7805 */ /* 0x000fe4000001ff00 */
[----:B------:R-:W-:Y:S01]  /*1710*/  CS2R R224, SRZ ;  /* 0x0000000000e07805 */ /* 0x000fe2000001ff00 */
[----:B------:R-:W-:Y:S01]  /*1720*/  IMAD.MOV.U32 R226, RZ, RZ, RZ ;  /* 0x000000ffffe27224 */ /* 0x000fe200078e00ff */
[----:B------:R1:W-:Y:S01]  /*1730*/  STL [R1+0x2c], RZ ;  /* 0x00002cff01007387 */ /* 0x0003e20000100800 */
[----:B------:R-:W-:Y:S01]  /*1740*/  ULEA.HI UR10, UR9, UR9, URZ, 0x1 ;  /* 0x00000009090a7291 */ /* 0x000fe2000f8f083f */
[----:B------:R-:W-:Y:S01]  /*1750*/  IMAD.U32 R227, RZ, RZ, UR4 ;  /* 0x00000004ffe37e24 */ /* 0x000fe2000f8e00ff */
[----:B------:R-:W-:Y:S01]  /*1760*/  CS2R R88, SRZ ;  /* 0x0000000000587805 */ /* 0x000fe2000001ff00 */
[----:B------:R1:W-:Y:S01]  /*1770*/  STL [R1+0x28], RZ ;  /* 0x000028ff01007387 */ /* 0x0003e20000100800 */
[----:B------:R-:W-:Y:S01]  /*1780*/  ULOP3.LUT UR10, UR10, 0x1ffffe, URZ, 0xc0, !UPT ;  /* 0x001ffffe0a0a7892 */ /* 0x000fe2000f8ec03f */
[----:B------:R-:W-:-:S02]  /*1790*/  CS2R R90, SRZ ;  /* 0x00000000005a7805 */ /* 0x000fc4000001ff00 */
[----:B------:R-:W-:Y:S01]  /*17a0*/  CS2R R92, SRZ ;  /* 0x00000000005c7805 */ /* 0x000fe2000001ff00 */
[----:B------:R1:W-:Y:S01]  /*17b0*/  STL [R1+0x24], RZ ;  /* 0x000024ff01007387 */ /* 0x0003e20000100800 */
[----:B------:R-:W-:Y:S01]  /*17c0*/  UIADD3 UR10, UR9, -UR10, URZ ;  /* 0x8000000a090a7290 */ /* 0x000fe2000fffe03f */
[----:B------:R-:W-:Y:S02]  /*17d0*/  CS2R R94, SRZ ;  /* 0x00000000005e7805 */ /* 0x000fe4000001ff00 */
[----:B------:R-:W-:Y:S01]  /*17e0*/  CS2R R96, SRZ ;  /* 0x0000000000607805 */ /* 0x000fe2000001ff00 */
[----:B------:R1:W-:Y:S01]  /*17f0*/  STL [R1+0x20], RZ ;  /* 0x000020ff01007387 */ /* 0x0003e20000100800 */
[----:B------:R-:W-:Y:S01]  /*1800*/  ULEA UR10, UR10, UR14, 0xb ;  /* 0x0000000e0a0a7291 */ /* 0x000fe2000f8e583f */
[----:B------:R-:W-:Y:S02]  /*1810*/  CS2R R98, SRZ ;  /* 0x0000000000627805 */ /* 0x000fe4000001ff00 */
[----:B------:R-:W-:Y:S01]  /*1820*/  CS2R R100, SRZ ;  /* 0x0000000000647805 */ /* 0x000fe2000001ff00 */
[----:B------:R1:W-:Y:S01]  /*1830*/  STL [R1+0x1c], RZ ;  /* 0x00001cff01007387 */ /* 0x0003e20000100800 */
[----:B------:R-:W-:Y:S01]  /*1840*/  UIADD3 UR10, UR10, 0x200, URZ ;  /* 0x000002000a0a7890 */ /* 0x000fe2000fffe03f */
[----:B------:R-:W-:-:S02]  /*1850*/  CS2R R102, SRZ ;  /* 0x0000000000667805 */ /* 0x000fc4000001ff00 */
[----:B------:R-:W-:Y:S01]  /*1860*/  CS2R R104, SRZ ;  /* 0x0000000000687805 */ /* 0x000fe2000001ff00 */
[----:B------:R1:W-:Y:S01]  /*1870*/  STL [R1+0x18], RZ ;  /* 0x000018ff01007387 */ /* 0x0003e20000100800 */
[----:B------:R-:W-:Y:S01]  /*1880*/  USHF.R.U32.HI UR10, URZ, 0x4, UR10 ;  /* 0x000000043f0a7899 */ /* 0x000fe2000801160a */
[----:B------:R-:W-:Y:S02]  /*1890*/  CS2R R106, SRZ ;  /* 0x00000000006a7805 */ /* 0x000fe4000001ff00 */
[----:B------:R-:W-:Y:S01]  /*18a0*/  CS2R R108, SRZ ;  /* 0x00000000006c7805 */ /* 0x000fe2000001ff00 */
[----:B------:R1:W-:Y:S01]  /*18b0*/  STL [R1+0x14], RZ ;  /* 0x000014ff01007387 */ /* 0x0003e20000100800 */
[----:B------:R-:W-:Y:S01]  /*18c0*/  ULOP3.LUT UR15, UR10, 0x3fff, URZ, 0xc0, !UPT ;  /* 0x00003fff0a0f7892 */ /* 0x000fe2000f8ec03f */
        /* <DEDUP_REMOVED lines=18> */
[----:B------:R1:W-:Y:S01]  /*19f0*/  STL [R1], RZ ;  /* 0x000000ff01007387 */ /* 0x0003e20000100800 */
[----:B------:R-:W-:-:S02]  /*1a00*/  CS2R R138, SRZ ;  /* 0x00000000008a7805 */ /* 0x000fc4000001ff00 */
[----:B------:R-:W-:Y:S02]  /*1a10*/  CS2R R140, SRZ ;  /* 0x00000000008c7805 */ /* 0x000fe4000001ff00 */
[----:B------:R-:W-:Y:S02]  /*1a20*/  CS2R R142, SRZ ;  /* 0x00000000008e7805 */ /* 0x000fe4000001ff00 */
[----:B------:R-:W-:Y:S02]  /*1a30*/  CS2R R144, SRZ ;  /* 0x0000000000907805 */ /* 0x000fe4000001ff00 */
[----:B------:R-:W-:Y:S02]  /*1a40*/  CS2R R146, SRZ ;  /* 0x0000000000927805 */ /* 0x000fe4000001ff00 */
[----:B------:R-:W-:Y:S02]  /*1a50*/  CS2R R148, SRZ ;  /* 0x0000000000947805 */ /* 0x000fe4000001ff00 */
[----:B------:R-:W-:-:S02]  /*1a60*/  CS2R R150, SRZ ;  /* 0x0000000000967805 */ /* 0x000fc4000001ff00 */
[----:B------:R-:W-:Y:S02]  /*1a70*/  CS2R R24, SRZ ;  /* 0x0000000000187805 */ /* 0x000fe4000001ff00 */
[----:B---34-:R-:W-:Y:S02]  /*1a80*/  CS2R R26, SRZ ;  /* 0x00000000001a7805 */ /* 0x018fe4000001ff00 */
[----:B------:R-:W-:Y:S02]  /*1a90*/  CS2R R28, SRZ ;  /* 0x00000000001c7805 */ /* 0x000fe4000001ff00 */
[----:B------:R-:W-:Y:S02]  /*1aa0*/  CS2R R30, SRZ ;  /* 0x00000000001e7805 */ /* 0x000fe4000001ff00 */
[----:B------:R-:W-:Y:S02]  /*1ab0*/  CS2R R32, SRZ ;  /* 0x0000000000207805 */ /* 0x000fe4000001ff00 */
        /* <DEDUP_REMOVED lines=26> */
[----:B------:R-:W-:Y:S01]  /*1c60*/  CS2R R86, SRZ ;  /* 0x0000000000567805 */ /* 0x000fe2000001ff00 */
[----:B-1----:R-:W-:Y:S06]  /*1c70*/  @!P0 BRA `(.L_x_14) ;  /* 0x0000001000608947 */ /* 0x002fec0003800000 */
[----:B------:R-:W-:-:S06]  /*1c80*/  UISETP.NE.AND UP0, UPT, UR23, 0x3, UPT ;  /* 0x000000031700788c */ /* 0x000fcc000bf05270 */
[----:B------:R-:W-:-:S13]  /*1c90*/  PLOP3.LUT P1, PT, PT, PT, UP0, 0x80, 0x0 ;  /* 0x000000000000781c */ /* 0x000fda0003f2f008 */
[----:B------:R-:W-:Y:S05]  /*1ca0*/  @!P1 BRA `(.L_x_15) ;  /* 0x0000000000049947 */ /* 0x000fea0003800000 */
[----:B------:R-:W-:Y:S01]  /*1cb0*/  BPT.TRAP 0x1 ;  /* 0x000000040000795c */ /* 0x000fe20000300000 */
.L_x_15:
[----:B------:R-:W-:Y:S01]  /*1cc0*/  ULEA UR7, UR5, UR14, 0x3 ;  /* 0x0000000e05077291 */ /* 0x000fe2000f8e183f */
[----:B------:R-:W-:-:S05]  /*1cd0*/  IMAD.U32 R0, RZ, RZ, UR4 ;  /* 0x00000004ff007e24 */ /* 0x000fca000f8e00ff */
[----:B------:R-:W-:-:S04]  /*1ce0*/  SHF.L.U32 R0, R0, 0x1f, RZ ;  /* 0x0000001f00007819 */ /* 0x000fc800000006ff */
[----:B------:R0:W1:Y:S01]  /*1cf0*/  SYNCS.PHASECHK.TRANS64.TRYWAIT P0, [UR7], R0 ;  /* 0x00000000ff0075a7 */ /* 0x0000620008000147 */
[----:B------:R-:W-:Y:S05]  /*1d00*/  @!P1 BRA `(.L_x_16) ;  /* 0x0000000000049947 */ /* 0x000fea0003800000 */
[----:B------:R-:W-:Y:S01]  /*1d10*/  BPT.TRAP 0x1 ;  /* 0x000000040000795c */ /* 0x000fe20000300000 */
.L_x_16:
[----:B------:R2:W-:Y:S01]  /*1d20*/  STL [R1+0x74], RZ ;  /* 0x000074ff01007387 */ /* 0x0005e20000100800 */
[----:B------:R-:W-:Y:S01]  /*1d30*/  UMOV UR6, 0x1 ;  /* 0x0000000100067882 */ /* 0x000fe20000000000 */
[----:B-1----:R-:W-:Y:S05]  /*1d40*/  @P0 BRA `(.L_x_17) ;  /* 0x0000000000080947 */ /* 0x002fea0003800000 */
[----:B------:R-:W1:Y:S02]  /*1d50*/  SYNCS.PHASECHK.TRANS64.TRYWAIT P0, [UR7], R0 ;  /* 0x00000000ff0075a7 */ /* 0x000e640008000147 */
[----:B-1----:R-:W-:Y:S05]  /*1d60*/  @!P0 BRA `(.L_x_18) ;  /* 0x000000ec00408947 */ /* 0x002fea0003800000 */
.L_x_17:
[----:B------:R3:W-:Y:S01]  /*1d70*/  STL [R1+0x70], RZ ;  /* 0x000070ff01007387 */ /* 0x0007e20000100800 */
[----:B------:R-:W-:Y:S01]  /*1d80*/  UIADD3 UR7, UR14, 0x24200, URZ ;  /* 0x000242000e077890 */ /* 0x000fe2000fffe03f */
[----:B------:R-:W-:Y:S01]  /*1d90*/  WARPGROUP.ARRIVE ;  /* 0x00000000000079c5 */ /* 0x000fe20000000000 */
[----:B------:R-:W-:Y:S01]  /*1da0*/  ULOP3.LUT UR8, UR15, 0x10000, URZ, 0xfc, !UPT ;  /* 0x000100000f087892 */ /* 0x000fe2000f8efc3f */
[----:B------:R3:W-:Y:S01]  /*1db0*/  STL [R1+0x6c], RZ ;  /* 0x00006cff01007387 */ /* 0x0007e20000100800 */
[----:B------:R-:W-:Y:S01]  /*1dc0*/  USHF.R.U32.HI UR7, URZ, 0x4, UR7 ;  /* 0x000000043f077899 */ /* 0x000fe20008011607 */
[----:B01----:R-:W-:Y:S01]  /*1dd0*/  IMAD.MOV.U32 R0, RZ, RZ, RZ ;  /* 0x000000ffff007224 */ /* 0x003fe200078e00ff */
[----:B------:R-:W-:Y:S01]  /*1de0*/  ULEA UR8, UR5, UR8, 0x9 ;  /* 0x0000000805087291 */ /* 0x000fe2000f8e483f */
[----:B------:R3:W-:Y:S01]  /*1df0*/  STL [R1+0x68], RZ ;  /* 0x000068ff01007387 */ /* 0x0007e20000100800 */
[----:B------:R-:W-:Y:S01]  /*1e00*/  ULOP3.LUT UR7, UR7, 0x3fff, URZ, 0xc0, !UPT ;  /* 0x00003fff07077892 */ /* 0x000fe2000f8ec03f */
[----:B------:R-:W-:Y:S01]  /*1e10*/  CS2R R2, SRZ ;  /* 0x0000000000027805 */ /* 0x000fe2000001ff00 */
[----:B------:R-:W-:Y:S01]  /*1e20*/  UMOV UR9, 0xc0000010 ;  /* 0xc000001000097882 */ /* 0x000fe20000000000 */
[----:B------:R3:W-:Y:S01]  /*1e30*/  STL [R1+0x64], RZ ;  /* 0x000064ff01007387 */ /* 0x0007e20000100800 */
[----:B------:R-:W-:Y:S01]  /*1e40*/  ULOP3.LUT UR7, UR7, 0x10000, URZ, 0xfc, !UPT ;  /* 0x0001000007077892 */ /* 0x000fe2000f8efc3f */
[----:B------:R-:W-:Y:S01]  /*1e50*/  CS2R R4, SRZ ;  /* 0x0000000000047805 */ /* 0x000fe2000001ff00 */
[----:B------:R-:W-:Y:S01]  /*1e60*/  UMOV UR11, 0xc0000010 ;  /* 0xc0000010000b7882 */ /* 0x000fe20000000000 */
[----:B------:R3:W-:Y:S01]  /*1e70*/  STL [R1+0x60], RZ ;  /* 0x000060ff01007387 */ /* 0x0007e20000100800 */
[----:B------:R-:W-:Y:S01]  /*1e80*/  ULEA UR10, UR5, UR7, 0x8 ;  /* 0x00000007050a7291 */ /* 0x000fe2000f8e403f */
[----:B------:R-:W-:-:S02]  /*1e90*/  CS2R R6, SRZ ;  /* 0x0000000000067805 */ /* 0x000fc4000001ff00 */
[----:B------:R-:W-:Y:S01]  /*1ea0*/  CS2R R8, SRZ ;  /* 0x0000000000087805 */ /* 0x000fe2000001ff00 */
[----:B------:R3:W-:Y:S01]  /*1eb0*/  STL [R1+0x5c], RZ ;  /* 0x00005cff01007387 */ /* 0x0007e20000100800 */
[----:B------:R-:W-:Y:S01]  /*1ec0*/  ULDC UR7, c[0x0][0x50c] ;  /* 0x0001430000077ab9 */ /* 0x000fe20000000800 */
[----:B------:R-:W-:Y:S01]  /*1ed0*/  CS2R R10, SRZ ;  /* 0x00000000000a7805 */ /* 0x000fe2000001ff00 */
[----:B------:R-:W-:Y:S01]  /*1ee0*/  UISETP.NE.AND UP0, UPT, UR7, 0x1, UPT ;  /* 0x000000010700788c */ /* 0x000fe2000bf05270 */
[----:B------:R3:W-:Y:S01]  /*1ef0*/  STL [R1+0x58], RZ ;  /* 0x000058ff01007387 */ /* 0x0007e20000100800 */
[----:B------:R-:W-:Y:S01]  /*1f00*/  CS2R R12, SRZ ;  /* 0x00000000000c7805 */ /* 0x000fe2000001ff00 */
[----:B------:R-:W-:Y:S01]  /*1f10*/  QGMMA.64x128x32.F32.E4M3.E4M3 R88, gdesc[UR8], RZ, !UPT ;  /* 0x01e00000085879f3 */ /* 0x000fe2000c7008ff */
[----:B------:R-:W-:Y:S01]  /*1f20*/  USEL UR7, URZ, 0x1, UP0 ;  /* 0x000000013f077887 */ /* 0x000fe20008000000 */
[----:B------:R3:W-:Y:S01]  /*1f30*/  STL [R1+0x54], RZ ;  /* 0x000054ff01007387 */ /* 0x0007e20000100800 */
[----:B------:R-:W-:Y:S01]  /*1f40*/  UIADD3 UR8, UR8, 0x100, URZ ;  /* 0x0000010008087890 */ /* 0x000fe2000fffe03f */
[----:B------:R-:W-:Y:S01]  /*1f50*/  CS2R R14, SRZ ;  /* 0x00000000000e7805 */ /* 0x000fe2000001ff00 */
[----:B------:R-:W-:Y:S01]  /*1f60*/  UMOV UR9, 0xc0000010 ;  /* 0xc000001000097882 */ /* 0x000fe20000000000 */
[----:B------:R3:W-:Y:S01]  /*1f70*/  STL [R1+0x50], RZ ;  /* 0x000050ff01007387 */ /* 0x0007e20000100800 */
[----:B------:R-:W-:-:S02]  /*1f80*/  ISETP.NE.AND P0, PT, RZ, UR7, PT ;  /* 0x00000007ff007c0c */ /* 0x000fc4000bf05270 */
[----:B------:R-:W-:Y:S02]  /*1f90*/  CS2R R16, SRZ ;  /* 0x0000000000107805 */ /* 0x000fe4000001ff00 */
[----:B------:R-:W-:Y:S01]  /*1fa0*/  CS2R R18, SRZ ;  /* 0x0000000000127805 */ /* 0x000fe2000001ff00 */
[----:B------:R3:W-:Y:S01]  /*1fb0*/  STL [R1+0x4c], RZ ;  /* 0x00004cff01007387 */ /* 0x0007e20000100800 */
[----:B------:R-:W-:Y:S01]  /*1fc0*/  CS2R R20, SRZ ;  /* 0x0000000000147805 */ /* 0x000fe2000001ff00 */
[----:B------:R-:W-:Y:S01]  /*1fd0*/  QGMMA.64x128x32.F32.E4M3.E4M3 R24, gdesc[UR8], RZ, !UPT, gsb0 ;  /* 0x01e00000081879f3 */ /* 0x000fe2000c0008ff */
[----:B------:R-:W-:Y:S01]  /*1fe0*/  CS2R R22, SRZ ;  /* 0x0000000000167805 */ /* 0x000fe2000001ff00 */
[----:B------:R3:W-:Y:S01]  /*1ff0*/  STL [R1+0x48], RZ ;  /* 0x000048ff01007387 */ /* 0x0007e20000100800 */
[----:B------:R-:W-:Y:S02]  /*2000*/  CS2R R152, SRZ ;  /* 0x0000000000987805 */ /* 0x000fe4000001ff00 */
        /* <DEDUP_REMOVED lines=47> */
[----:B------:R-:W-:Y:S01]  /*2300*/  CS2R R224, SRZ ;  /* 0x0000000000e07805 */ /* 0x000fe2000001ff00 */
[----:B------:R-:W-:Y:S02]  /*2310*/  IMAD.MOV.U32 R226, RZ, RZ, RZ ;  /* 0x000000ffffe27224 */ /* 0x000fe400078e00ff */
[----:B------:R3:W-:Y:S04]  /*2320*/  STL [R1+0x14], RZ ;  /* 0x000014ff01007387 */ /* 0x0007e80000100800 */
[----:B------:R3:W-:Y:S04]  /*2330*/  STL [R1+0x10], RZ ;  /* 0x000010ff01007387 */ /* 0x0007e80000100800 */
[----:B------:R3:W-:Y:S04]  /*2340*/  STL [R1+0xc], RZ ;  /* 0x00000cff01007387 */ /* 0x0007e80000100800 */
[----:B------:R3:W-:Y:S04]  /*2350*/  STL [R1+0x8], RZ ;  /* 0x000008ff01007387 */ /* 0x0007e80000100800 */
[----:B------:R3:W-:Y:S04]  /*2360*/  STL [R1+0x4], RZ ;  /* 0x000004ff01007387 */ /* 0x0007e80000100800 */
[----:B------:R3:W-:Y:S01]  /*2370*/  STL [R1], RZ ;  /* 0x000000ff01007387 */ /* 0x0007e20000100800 */
[----:B------:R-:W-:Y:S05]  /*2380*/  @!P0 BRA `(.L_x_19) ;  /* 0x0000000800808947 */ /* 0x000fea0003800000 */
[----:B------:R-:W-:Y:S02]  /*2390*/  WARPGROUP.DEPBAR.LE gsb0, 0x0 ;  /* 0x00008000000079c5 */ /* 0x000fe40000010000 */
[----:B------:R-:W-:-:S01]  /*23a0*/  FADD R227, RZ, R58 ;  /* 0x0000003affe37221 */ /* 0x000fc20000000000 */
[----:B------:R-:W-:Y:S01]  /*23b0*/  FADD R226, RZ, R88 ;  /* 0x00000058ffe27221 */ /* 0x000fe20000000000 */
[----:B------:R-:W-:-:S01]  /*23c0*/  FADD R225, RZ, R89 ;  /* 0x00000059ffe17221 */ /* 0x000fc20000000000 */
[----:B------:R-:W-:Y:S01]  /*23d0*/  FADD R224, RZ, R90 ;  /* 0x0000005affe07221 */ /* 0x000fe20000000000 */
[----:B------:R-:W-:-:S01]  /*23e0*/  FADD R223, RZ, R91 ;  /* 0x0000005bffdf7221 */ /* 0x000fc20000000000 */
[----:B------:R0:W-:Y:S01]  /*23f0*/  STL [R1], R227 ;  /* 0x000000e301007387 */ /* 0x0001e20000100800 */
[----:B------:R-:W-:-:S01]  /*2400*/  FADD R222, RZ, R92 ;  /* 0x0000005cffde7221 */ /* 0x000fc20000000000 */
[----:B------:R-:W-:Y:S01]  /*2410*/  FADD R221, RZ, R93 ;  /* 0x0000005dffdd7221 */ /* 0x000fe20000000000 */
[----:B------:R-:W-:-:S01]  /*2420*/  FADD R220, RZ, R94 ;  /* 0x0000005effdc7221 */ /* 0x000fc20000000000 */
[----:B------:R-:W-:Y:S01]  /*2430*/  FADD R219, RZ, R95 ;  /* 0x0000005fffdb7221 */ /* 0x000fe20000000000 */
[----:B------:R-:W-:-:S01]  /*2440*/  FADD R218, RZ, R96 ;  /* 0x00000060ffda7221 */ /* 0x000fc20000000000 */
[----:B------:R-:W-:Y:S01]  /*2450*/  FADD R217, RZ, R97 ;  /* 0x00000061ffd97221 */ /* 0x000fe20000000000 */
[----:B------:R-:W-:-:S01]  /*2460*/  FADD R216, RZ, R98 ;  /* 0x00000062ffd87221 */ /* 0x000fc20000000000 */
[----:B------:R-:W-:Y:S01]  /*2470*/  FADD R215, RZ, R99 ;  /* 0x00000063ffd77221 */ /* 0x000fe20000000000 */
[----:B------:R-:W-:-:S01]  /*2480*/  FADD R214, RZ, R100 ;  /* 0x00000064ffd67221 */ /* 0x000fc20000000000 */
[----:B0-----:R-:W-:Y:S01]  /*2490*/  FADD R227, RZ, R59 ;  /* 0x0000003bffe37221 */ /* 0x001fe20000000000 */
[----:B------:R-:W-:-:S01]  /*24a0*/  FADD R213, RZ, R101 ;  /* 0x00000065ffd57221 */ /* 0x000fc20000000000 */
[----:B------:R-:W-:Y:S01]  /*24b0*/  FADD R212, RZ, R102 ;  /* 0x00000066ffd47221 */ /* 0x000fe20000000000 */
[----:B------:R-:W-:-:S01]  /*24c0*/  FADD R211, RZ, R103 ;  /* 0x00000067ffd37221 */ /* 0x000fc20000000000 */
[----:B------:R-:W-:Y:S01]  /*24d0*/  FADD R210, RZ, R104 ;  /* 0x00000068ffd27221 */ /* 0x000fe20000000000 */
[----:B------:R0:W-:Y:S01]  /*24e0*/  STL [R1+0x4], R227 ;  /* 0x000004e301007387 */ /* 0x0001e20000100800 */
        /* <DEDUP_REMOVED lines=93> */
[----:B------:R-:W-:Y:S01]  /*2ac0*/  UMOV UR6, URZ ;  /* 0x0000003f00067c82 */ /* 0x000fe20008000000 */
[----:B0-----:R-:W-:-:S05]  /*2ad0*/  FADD R227, RZ, R66 ;  /* 0x00000042ffe37221 */ /* 0x001fca0000000000 */
[----:B------:R0:W-:Y:S02]  /*2ae0*/  STL [R1+0x20], R227 ;  /* 0x000020e301007387 */ /* 0x0001e40000100800 */
        /* <DEDUP_REMOVED lines=42> */
.L_x_19:
[----:B------:R-:W-:-:S04]  /*2d90*/  UIADD3 UR18, UR5, 0x1, URZ ;  /* 0x0000000105127890 */ /* 0x000fc8000fffe03f */
[----:B------:R-:W-:-:S04]  /*2da0*/  UISETP.NE.AND UP0, UPT, UR18, 0x12, UPT ;  /* 0x000000121200788c */ /* 0x000fc8000bf05270 */
[----:B------:R-:W-:Y:S02]  /*2db0*/  USEL UR8, URZ, 0x1, UP0 ;  /* 0x000000013f087887 */ /* 0x000fe40008000000 */
[----:B------:R-:W-:Y:S02]  /*2dc0*/  USEL UR18, UR18, URZ, UP0 ;  /* 0x0000003f12127287 */ /* 0x000fe40008000000 */
[----:B------:R-:W-:-:S06]  /*2dd0*/  ULOP3.LUT UR8, UR4, UR8, URZ, 0x3c, !UPT ;  /* 0x0000000804087292 */ /* 0x000fcc000f8e3c3f */
[----:B0-----:R-:W-:Y:S01]  /*2de0*/  IMAD.U32 R227, RZ, RZ, UR8 ;  /* 0x00000008ffe37e24 */ /* 0x001fe2000f8e00ff */
[----:B------:R-:W-:-:S06]  /*2df0*/  UMOV UR8, 0x1 ;  /* 0x0000000100087882 */ /* 0x000fcc0000000000 */
.L_x_14:
[----:B------:R-:W-:-:S04]  /*2e00*/  UISETP.LT.AND UP0, UPT, UR12, 0x1, UPT ;  /* 0x000000010c00788c */ /* 0x000fc8000bf01270 */
[----:B------:R-:W-:-:S04]  /*2e10*/  USEL UR9, UR12, 0x1, UP0 ;  /* 0x000000010c097887 */ /* 0x000fc80008000000 */
[----:B------:R-:W-:-:S04]  /*2e20*/  UIADD3 UR9, UR12, -UR9, URZ ;  /* 0x800000090c097290 */ /* 0x000fc8000fffe03f */
[----:B------:R-:W-:-:S06]  /*2e30*/  UISETP.GE.AND UP0, UPT, UR9, 0x1, UPT ;  /* 0x000000010900788c */ /* 0x000fcc000bf06270 */
[----:B------:R-:W-:-:S13]  /*2e40*/  PLOP3.LUT P0, PT, PT, PT, UP0, 0x80, 0x0 ;  /* 0x000000000000781c */ /* 0x000fda0003f0f008 */
[----:B------:R-:W-:Y:S05]  /*2e50*/  @!P0 BRA `(.L_x_20) ;  /* 0x00000010007c8947 */ /* 0x000fea0003800000 */
[----:B------:R-:W-:Y:S01]  /*2e60*/  IMAD.U32 R228, RZ, RZ, UR9 ;  /* 0x00000009ffe47e24 */ /* 0x000fe2000f8e00ff */
[----:B------:R-:W-:Y:S01]  /*2e70*/  UMOV UR19, UR5 ;  /* 0x0000000500137c82 */ /* 0x000fe20008000000 */
[----:B------:R-:W-:-:S05]  /*2e80*/  ULDC UR24, c[0x0][0x50c] ;  /* 0x0001430000187ab9 */ /* 0x000fca0000000800 */
.L_x_28:
[----:B------:R-:W-:-:S06]  /*2e90*/  UISETP.NE.AND UP0, UPT, UR23, 0x3, UPT ;  /* 0x000000031700788c */ /* 0x000fcc000bf05270 */
[----:B------:R-:W-:-:S13]  /*2ea0*/  PLOP3.LUT P1, PT, PT, PT, UP0, 0x80, 0x0 ;  /* 0x000000000000781c */ /* 0x000fda0003f2f008 */
[----:B01----:R-:W-:Y:S05]  /*2eb0*/  @!P1 BRA `(.L_x_21) ;  /* 0x0000000000049947 */ /* 0x003fea0003800000 */
[----:B------:R-:W-:Y:S01]  /*2ec0*/  BPT.TRAP 0x1 ;  /* 0x000000040000795c */ /* 0x000fe20000300000 */
.L_x_21:
[----:B------:R-:W0:Y:S01]  /*2ed0*/  S2UR UR9, SR_CgaCtaId ;  /* 0x00000000000979c3 */ /* 0x000e220000008800 */
[----:B------:R-:W-:Y:S01]  /*2ee0*/  UMOV UR14, 0x400 ;  /* 0x00000400000e7882 */ /* 0x000fe20000000000 */
[----:B------:R-:W-:Y:S01]  /*2ef0*/  SHF.L.U32 R229, R227, 0x1f, RZ ;  /* 0x0000001fe3e57819 */ /* 0x000fe200000006ff */
[----:B0-----:R-:W-:-:S04]  /*2f00*/  ULEA UR14, UR9, UR14, 0x18 ;  /* 0x0000000e090e7291 */ /* 0x001fc8000f8ec03f */
[----:B------:R-:W-:-:S09]  /*2f10*/  ULEA UR9, UR18, UR14, 0x3 ;  /* 0x0000000e12097291 */ /* 0x000fd2000f8e183f */
[----:B------:R0:W1:Y:S01]  /*2f20*/  SYNCS.PHASECHK.TRANS64.TRYWAIT P0, [UR9], R229 ;  /* 0x000000e5ff0075a7 */ /* 0x0000620008000149 */
[----:B------:R-:W-:Y:S05]  /*2f30*/  @!P1 BRA `(.L_x_22) ;  /* 0x0000000000049947 */ /* 0x000fea0003800000 */
[----:B------:R-:W-:Y:S01]  /*2f40*/  BPT.TRAP 0x1 ;  /* 0x000000040000795c */ /* 0x000fe20000300000 */
.L_x_22:
[----:B-1----:R-:W-:Y:S05]  /*2f50*/  @P0 BRA `(.L_x_23) ;  /* 0x0000000000080947 */ /* 0x002fea0003800000 */
[----:B------:R-:W1:Y:S02]  /*2f60*/  SYNCS.PHASECHK.TRANS64.TRYWAIT P0, [UR9], R229 ;  /* 0x000000e5ff0075a7 */ /* 0x000e640008000149 */
[----:B-1----:R-:W-:Y:S05]  /*2f70*/  @!P0 BRA `(.L_x_24) ;  /* 0x000000d800d48947 */ /* 0x002fea0003800000 */
.L_x_23:
[----:B------:R-:W-:Y:S01]  /*2f80*/  UIADD3 UR9, UR14, 0x24200, URZ ;  /* 0x000242000e097890 */ /* 0x000fe2000fffe03f */
[----:B------:R-:W-:Y:S01]  /*2f90*/  WARPGROUP.ARRIVE ;  /* 0x00000000000079c5 */ /* 0x000fe20000000000 */
[----:B------:R-:W-:Y:S02]  /*2fa0*/  UISETP.NE.AND UP0, UPT, UR7, URZ, UPT ;  /* 0x0000003f0700728c */ /* 0x000fe4000bf05270 */
[----:B------:R-:W-:Y:S02]  /*2fb0*/  USHF.R.U32.HI UR9, URZ, 0x4, UR9 ;  /* 0x000000043f097899 */ /* 0x000fe40008011609 */
[----:B------:R-:W-:Y:S02]  /*2fc0*/  USEL UR8, UR8, URZ, !UP0 ;  /* 0x0000003f08087287 */ /* 0x000fe4000c000000 */
[----:B------:R-:W-:Y:S02]  /*2fd0*/  ULOP3.LUT UR9, UR9, 0x3fff, URZ, 0xc0, !UPT ;  /* 0x00003fff09097892 */ /* 0x000fe4000f8ec03f */
[----:B------:R-:W-:-:S02]  /*2fe0*/  ULOP3.LUT UR7, UR15, 0x10000, URZ, 0xfc, !UPT ;  /* 0x000100000f077892 */ /* 0x000fc4000f8efc3f */
[----:B------:R-:W-:Y:S02]  /*2ff0*/  ULOP3.LUT UR9, UR9, 0x10000, URZ, 0xfc, !UPT ;  /* 0x0001000009097892 */ /* 0x000fe4000f8efc3f */
[----:B------:R-:W-:Y:S02]  /*3000*/  UISETP.NE.U32.AND UP0, UPT, UR8, URZ, UPT ;  /* 0x0000003f0800728c */ /* 0x000fe4000bf05070 */
[----:B------:R-:W-:Y:S02]  /*3010*/  ULEA UR8, UR18, UR7, 0x9 ;  /* 0x0000000712087291 */ /* 0x000fe4000f8e483f */
[----:B------:R-:W-:Y:S01]  /*3020*/  ULEA UR10, UR18, UR9, 0x8 ;  /* 0x00000009120a7291 */ /* 0x000fe2000f8e403f */
[----:B------:R-:W-:Y:S02]  /*3030*/  UMOV UR11, 0xc0000010 ;  /* 0xc0000010000b7882 */ /* 0x000fe40000000000 */
[----:B------:R-:W-:Y:S01]  /*3040*/  UMOV UR9, 0xc0000010 ;  /* 0xc000001000097882 */ /* 0x000fe20000000000 */
[----:B------:R-:W-:-:S05]  /*3050*/  UIADD3 UR6, UR6, 0x1, URZ ;  /* 0x0000000106067890 */ /* 0x000fca000fffe03f */
[----:B------:R-:W-:Y:S01]  /*3060*/  QGMMA.64x128x32.F32.E4M3.E4M3 R88, gdesc[UR8], R88, UP0 ;  /* 0x01e00000085879f3 */ /* 0x000fe2000bf00858 */
[----:B------:R-:W-:Y:S01]  /*3070*/  UIADD3 UR8, UR8, 0x100, URZ ;  /* 0x0000010008087890 */ /* 0x000fe2000fffe03f */
[----:B------:R-:W-:-:S10]  /*3080*/  UMOV UR9, 0xc0000010 ;  /* 0xc000001000097882 */ /* 0x000fd40000000000 */
[----:B------:R-:W-:Y:S01]  /*3090*/  QGMMA.64x128x32.F32.E4M3.E4M3 R24, gdesc[UR8], R24, UP0, gsb0 ;  /* 0x01e00000081879f3 */ /* 0x000fe2000b800818 */
[----:B------:R-:W-:-:S04]  /*30a0*/  UISETP.NE.AND UP0, UPT, UR6, UR24, UPT ;  /* 0x000000180600728c */ /* 0x000fc8000bf05270 */
[----:B------:R-:W-:-:S06]  /*30b0*/  USEL UR7, URZ, 0x1, UP0 ;  /* 0x000000013f077887 */ /* 0x000fcc0008000000 */
[----:B------:R-:W-:Y:S01]  /*30c0*/  ISETP.NE.AND P0, PT, RZ, UR7, PT ;  /* 0x00000007ff007c0c */ /* 0x000fe2000bf05270 */
[----:B------:R-:W-:-:S12]  /*30d0*/  WARPGROUP.DEPBAR.LE gsb0, 0x1 ;  /* 0x00008000000079c5 */ /* 0x000fd80000010100 */
[----:B------:R-:W-:Y:S05]  /*30e0*/  @!P0 BRA `(.L_x_25) ;  /* 0x0000000c00808947 */ /* 0x000fea0003800000 */
[----:B------:R-:W-:Y:S02]  /*30f0*/  WARPGROUP.DEPBAR.LE gsb0, 0x0 ;  /* 0x00008000000079c5 */ /* 0x000fe40000010000 */
[----:B------:R-:W-:-:S01]  /*3100*/  FADD R226, R88, R226 ;  /* 0x000000e258e27221 */ /* 0x000fc20000000000 */
[----:B------:R-:W-:Y:S01]  /*3110*/  FADD R225, R89, R225 ;  /* 0x000000e159e17221 */ /* 0x000fe20000000000 */
[----:B------:R1:W-:Y:S01]  /*3120*/  STL [R1+0x88], R227 ;  /* 0x000088e301007387 */ /* 0x0003e20000100800 */
[----:B------:R-:W-:-:S01]  /*3130*/  FADD R224, R90, R224 ;  /* 0x000000e05ae07221 */ /* 0x000fc20000000000 */
[----:B------:R-:W-:Y:S01]  /*3140*/  FADD R223, R91, R223 ;  /* 0x000000df5bdf7221 */ /* 0x000fe20000000000 */
[----:B------:R-:W-:-:S01]  /*3150*/  FADD R222, R92, R222 ;  /* 0x000000de5cde7221 */ /* 0x000fc20000000000 */
[----:B------:R-:W-:Y:S01]  /*3160*/  FADD R221, R93, R221 ;  /* 0x000000dd5ddd7221 */ /* 0x000fe20000000000 */
[----:B-1----:R-:W4:Y:S04]  /*3170*/  LDL.LU R227, [R1+0x30] ;  /* 0x0000300001e37983 */ /* 0x002f280000300800 */
[----:B------:R1:W-:Y:S01]  /*3180*/  STL [R1+0x8c], R226 ;  /* 0x00008ce201007387 */ /* 0x0003e20000100800 */
[----:B------:R-:W-:-:S01]  /*3190*/  FADD R220, R94, R220 ;  /* 0x000000dc5edc7221 */ /* 0x000fc20000000000 */
[----:B------:R-:W-:-:S02]  /*31a0*/  FADD R219, R95, R219 ;  /* 0x000000db5fdb7221 */ /* 0x000fc40000000000 */
[----:B-1----:R-:W2:Y:S04]  /*31b0*/  LDL.LU R226, [R1+0x2c] ;  /* 0x00002c0001e27983 */ /* 0x002ea80000300800 */
[----:B------:R1:W-:Y:S01]  /*31c0*/  STL [R1+0x90], R225 ;  /* 0x000090e101007387 */ /* 0x0003e20000100800 */
[----:B------:R-:W-:-:S03]  /*31d0*/  FADD R218, R96, R218 ;  /* 0x000000da60da7221 */ /* 0x000fc60000000000 */
[----:B-1----:R-:W3:Y:S04]  /*31e0*/  LDL.LU R225, [R1+0x28] ;  /* 0x0000280001e17983 */ /* 0x002ee80000300800 */
        /* <DEDUP_REMOVED lines=9> */
[----:B------:R1:W-:Y:S04]  /*3280*/  STL [R1+0xa0], R221 ;  /* 0x0000a0dd01007387 */ /* 0x0003e80000100800 */
        /* <DEDUP_REMOVED lines=12> */
[----:B-1----:R-:W3:Y:S01]  /*3350*/  LDL.LU R215, [R1] ;  /* 0x0000000001d77983 */ /* 0x002ee20000300800 */
[----:B------:R-:W-:-:S01]  /*3360*/  FADD R214, R100, R214 ;  /* 0x000000d664d67221 */ /* 0x000fc20000000000 */
[----:B------:R-:W-:Y:S01]  /*3370*/  FADD R213, R101, R213 ;  /* 0x000000d565d57221 */ /* 0x000fe20000000000 */
[----:B------:R-:W-:-:S01]  /*3380*/  FADD R212, R102, R212 ;  /* 0x000000d466d47221 */ /* 0x000fc20000000000 */
[----:B------:R-:W-:Y:S01]  /*3390*/  FADD R211, R103, R211 ;  /* 0x000000d367d37221 */ /* 0x000fe20000000000 */
[----:B------:R-:W-:-:S01]  /*33a0*/  FADD R210, R104, R210 ;  /* 0x000000d268d27221 */ /* 0x000fc20000000000 */
[----:B------:R-:W-:Y:S01]  /*33b0*/  STL [R1+0xbc], R214 ;  /* 0x0000bcd601007387 */ /* 0x000fe20000100800 */
        /* <DEDUP_REMOVED lines=11> */
[----:B------:R1:W-:Y:S01]  /*3470*/  STL [R1+0xc8], R211 ;  /* 0x0000c8d301007387 */ /* 0x0003e20000100800 */
[----:B------:R-:W-:-:S01]  /*3480*/  FADD R200, R114, R200 ;  /* 0x000000c872c87221 */ /* 0x000fc20000000000 */
[----:B------:R-:W-:Y:S01]  /*3490*/  FADD R199, R115, R199 ;  /* 0x000000c773c77221 */ /* 0x000fe20000000000 */
        /* <DEDUP_REMOVED lines=69> */
[----:B-----5:R-:W-:Y:S01]  /*38f0*/  FADD R0, R57, R0 ;  /* 0x0000000039007221 */ /* 0x020fe20000000000 */
[----:B----4-:R-:W-:-:S01]  /*3900*/  FADD R227, R70, R227 ;  /* 0x000000e346e37221 */ /* 0x010fc20000000000 */
[----:B--2---:R-:W-:Y:S01]  /*3910*/  FADD R226, R69, R226 ;  /* 0x000000e245e27221 */ /* 0x004fe20000000000 */
[----:B---3--:R-:W-:-:S01]  /*3920*/  FADD R225, R68, R225 ;  /* 0x000000e144e17221 */ /* 0x008fc20000000000 */
        /* <DEDUP_REMOVED lines=9> */
[----:B------:R-:W-:-:S05]  /*39c0*/  FADD R215, R58, R215 ;  /* 0x000000d73ad77221 */ /* 0x000fca0000000000 */
[----:B------:R2:W-:Y:S04]  /*39d0*/  STL [R1], R215 ;  /* 0x000000d701007387 */ /* 0x0005e80000100800 */
[----:B------:R3:W-:Y:S04]  /*39e0*/  STL [R1+0x4], R216 ;  /* 0x000004d801007387 */ /* 0x0007e80000100800 */
        /* <DEDUP_REMOVED lines=8> */
[----:B-1----:R-:W4:Y:S04]  /*3a70*/  LDL.LU R211, [R1+0x34] ;  /* 0x0000340001d37983 */ /* 0x002f280000300800 */
[----:B------:R1:W-:Y:S04]  /*3a80*/  STL [R1+0x28], R225 ;  /* 0x000028e101007387 */ /* 0x0003e80000100800 */
[----:B------:R-:W4:Y:S04]  /*3a90*/  LDL.LU R212, [R1+0x38] ;  /* 0x0000380001d47983 */ /* 0x000f280000300800 */
[----:B------:R1:W-:Y:S04]  /*3aa0*/  STL [R1+0x2c], R226 ;  /* 0x00002ce201007387 */ /* 0x0003e80000100800 */
[----:B------:R-:W4:Y:S04]  /*3ab0*/  LDL.LU R213, [R1+0x3c] ;  /* 0x00003c0001d57983 */ /* 0x000f280000300800 */
[----:B------:R1:W-:Y:S04]  /*3ac0*/  STL [R1+0x30], R227 ;  /* 0x000030e301007387 */ /* 0x0003e80000100800 */
[----:B------:R-:W4:Y:S04]  /*3ad0*/  LDL.LU R214, [R1+0x40] ;  /* 0x0000400001d67983 */ /* 0x000f280000300800 */
[----:B--2---:R-:W2:Y:S04]  /*3ae0*/  LDL.LU R215, [R1+0x44] ;  /* 0x0000440001d77983 */ /* 0x004ea80000300800 */
[----:B---3--:R-:W3:Y:S04]  /*3af0*/  LDL.LU R216, [R1+0x48] ;  /* 0x0000480001d87983 */ /* 0x008ee80000300800 */
[----:B----4-:R-:W4:Y:S04]  /*3b00*/  LDL.LU R217, [R1+0x4c] ;  /* 0x00004c0001d97983 */ /* 0x010f280000300800 */
[----:B0-----:R-:W4:Y:S04]  /*3b10*/  LDL.LU R218, [R1+0x50] ;  /* 0x0000500001da7983 */ /* 0x001f280000300800 */
[----:B------:R-:W4:Y:S04]  /*3b20*/  LDL.LU R219, [R1+0x54] ;  /* 0x0000540001db7983 */ /* 0x000f280000300800 */
[----:B------:R-:W4:Y:S04]  /*3b30*/  LDL.LU R220, [R1+0x58] ;  /* 0x0000580001dc7983 */ /* 0x000f280000300800 */
[----:B------:R-:W4:Y:S04]  /*3b40*/  LDL.LU R221, [R1+0x5c] ;  /* 0x00005c0001dd7983 */ /* 0x000f280000300800 */
[----:B------:R-:W4:Y:S04]  /*3b50*/  LDL.LU R222, [R1+0x60] ;  /* 0x0000600001de7983 */ /* 0x000f280000300800 */
[----:B------:R-:W4:Y:S04]  /*3b60*/  LDL.LU R223, [R1+0x64] ;  /* 0x0000640001df7983 */ /* 0x000f280000300800 */
[----:B------:R-:W4:Y:S04]  /*3b70*/  LDL.LU R224, [R1+0x68] ;  /* 0x0000680001e07983 */ /* 0x000f280000300800 */
[----:B-1----:R-:W4:Y:S04]  /*3b80*/  LDL.LU R225, [R1+0x6c] ;  /* 0x00006c0001e17983 */ /* 0x002f280000300800 */
[----:B------:R-:W4:Y:S04]  /*3b90*/  LDL.LU R226, [R1+0x70] ;  /* 0x0000700001e27983 */ /* 0x000f280000300800 */
[----:B------:R-:W4:Y:S01]  /*3ba0*/  LDL.LU R227, [R1+0x74] ;  /* 0x0000740001e37983 */ /* 0x000f220000300800 */
[----:B------:R-:W-:-:S05]  /*3bb0*/  FADD R211, R71, R211 ;  /* 0x000000d347d37221 */ /* 0x000fca0000000000 */
[----:B------:R0:W-:Y:S01]  /*3bc0*/  STL [R1+0x34], R211 ;  /* 0x000034d301007387 */ /* 0x0001e20000100800 */
[----:B------:R-:W-:-:S03]  /*3bd0*/  FADD R212, R72, R212 ;  /* 0x000000d448d47221 */ /* 0x000fc60000000000 */
[----:B0-----:R1:W5:Y:S01]  /*3be0*/  LDL.LU R211, [R1+0xc8] ;  /* 0x0000c80001d37983 */ /* 0x0013620000300800 */
[----:B------:R-:W-:-:S03]  /*3bf0*/  FADD R213, R73, R213 ;  /* 0x000000d549d57221 */ /* 0x000fc60000000000 */
[----:B------:R0:W-:Y:S01]  /*3c00*/  STL [R1+0x38], R212 ;  /* 0x000038d401007387 */ /* 0x0001e20000100800 */
[----:B------:R-:W-:-:S01]  /*3c10*/  FADD R214, R74, R214 ;  /* 0x000000d64ad67221 */ /* 0x000fc20000000000 */
[----:B--2---:R-:W-:Y:S02]  /*3c20*/  FADD R215, R75, R215 ;  /* 0x000000d74bd77221 */ /* 0x004fe40000000000 */
[----:B0-----:R1:W5:Y:S01]  /*3c30*/  LDL.LU R212, [R1+0xc4] ;  /* 0x0000c40001d47983 */ /* 0x0013620000300800 */
[----:B---3--:R-:W-:-:S03]  /*3c40*/  FADD R216, R76, R216 ;  /* 0x000000d84cd87221 */ /* 0x008fc60000000000 */
[----:B------:R0:W-:Y:S01]  /*3c50*/  STL [R1+0x3c], R213 ;  /* 0x00003cd501007387 */ /* 0x0001e20000100800 */
[----:B----4-:R-:W-:-:S03]  /*3c60*/  FADD R217, R77, R217 ;  /* 0x000000d94dd97221 */ /* 0x010fc60000000000 */
[----:B0-----:R1:W5:Y:S01]  /*3c70*/  LDL.LU R213, [R1+0xc0] ;  /* 0x0000c00001d57983 */ /* 0x0013620000300800 */
[----:B------:R-:W-:-:S03]  /*3c80*/  FADD R218, R78, R218 ;  /* 0x000000da4eda7221 */ /* 0x000fc60000000000 */
[----:B------:R0:W-:Y:S01]  /*3c90*/  STL [R1+0x40], R214 ;  /* 0x000040d601007387 */ /* 0x0001e20000100800 */
[----:B------:R-:W-:-:S01]  /*3ca0*/  FADD R219, R79, R219 ;  /* 0x000000db4fdb7221 */ /* 0x000fc20000000000 */
[----:B------:R-:W-:Y:S02]  /*3cb0*/  FADD R220, R80, R220 ;  /* 0x000000dc50dc7221 */ /* 0x000fe40000000000 */
[----:B0-----:R1:W5:Y:S04]  /*3cc0*/  LDL.LU R214, [R1+0xbc] ;  /* 0x0000bc0001d67983 */ /* 0x0013680000300800 */
[----:B------:R0:W-:Y:S01]  /*3cd0*/  STL [R1+0x44], R215 ;  /* 0x000044d701007387 */ /* 0x0001e20000100800 */
[----:B------:R-:W-:-:S01]  /*3ce0*/  FADD R221, R81, R221 ;  /* 0x000000dd51dd7221 */ /* 0x000fc20000000000 */
[----:B------:R-:W-:-:S02]  /*3cf0*/  FADD R222, R82, R222 ;  /* 0x000000de52de7221 */ /* 0x000fc40000000000 */
[----:B0-----:R1:W5:Y:S04]  /*3d00*/  LDL.LU R215, [R1+0xb8] ;  /* 0x0000b80001d77983 */ /* 0x0013680000300800 */
[----:B------:R0:W-:Y:S01]  /*3d10*/  STL [R1+0x48], R216 ;  /* 0x000048d801007387 */ /* 0x0001e20000100800 */
[----:B------:R-:W-:-:S03]  /*3d20*/  FADD R223, R83, R223 ;  /* 0x000000df53df7221 */ /* 0x000fc60000000000 */
        /* <DEDUP_REMOVED lines=13> */
[----:B------:R0:W-:Y:S04]  /*3e00*/  STL [R1+0x5c], R221 ;  /* 0x00005cdd01007387 */ /* 0x0001e80000100800 */
        /* <DEDUP_REMOVED lines=12> */
[----:B0-----:R1:W5:Y:S01]  /*3ed0*/  LDL.LU R227, [R1+0x88] ;  /* 0x0000880001e37983 */ /* 0x0013620000300800 */
[----:B------:R-:W-:-:S05]  /*3ee0*/  UMOV UR6, URZ ;  /* 0x0000003f00067c82 */ /* 0x000fca0008000000 */
.L_x_25:
[----:B------:R-:W-:Y:S05]  /*3ef0*/  @!P1 BRA `(.L_x_26) ;  /* 0x0000000000049947 */ /* 0x000fea0003800000 */
[----:B------:R-:W-:Y:S01]  /*3f00*/  BPT.TRAP 0x1 ;  /* 0x000000040000795c */ /* 0x000fe20000300000 */
.L_x_26:
[----:B------:R-:W-:Y:S02]  /*3f10*/  UISETP.GT.U32.AND UP0, UPT, UR13, 0x1, UPT ;  /* 0x000000010d00788c */ /* 0x000fe4000bf04070 */
[----:B------:R-:W-:-:S04]  /*3f20*/  ULEA UR8, UR19, UR14, 0x3 ;  /* 0x0000000e13087291 */ /* 0x000fc8000f8e183f */
[----:B------:R-:W-:Y:S01]  /*3f30*/  UIADD3 UR8, UR8, 0x90, URZ ;  /* 0x0000009008087890 */ /* 0x000fe2000fffe03f */
[----:B------:R-:W-:-:S03]  /*3f40*/  PLOP3.LUT P0, PT, PT, PT, UP0, 0x80, 0x0 ;  /* 0x000000000000781c */ /* 0x000fc60003f0f008 */
[----:B------:R-:W-:-:S09]  /*3f50*/  UPRMT UR8, URZ, 0x654, UR8 ;  /* 0x000006543f087896 */ /* 0x000fd20008000008 */
[----:B------:R-:W-:Y:S01]  /*3f60*/  SYNCS.ARRIVE.TRANS64.RED.A1T0 RZ, [UR8], RZ ;  /* 0x000000ffffff79a7 */ /* 0x000fe20008100408 */
[----:B------:R-:W-:Y:S05]  /*3f70*/  @P0 BRA `(.L_x_27) ;  /* 0x0000000000040947 */ /* 0x000fea0003800000 */
[----:B------:R-:W-:Y:S01]  /*3f80*/  BPT.TRAP 0x1 ;  /* 0x000000040000795c */ /* 0x000fe20000300000 */
.L_x_27:
[----:B------:R-:W-:Y:S01]  /*3f90*/  UIADD3 UR18, UR18, 0x1, URZ ;  /* 0x0000000112127890 */ /* 0x000fe2000fffe03f */
[C---:B------:R-:W-:Y:S01]  /*3fa0*/  ISETP.GT.AND P0, PT, R228.reuse, 0x1, PT ;  /* 0x00000001e400780c */ /* 0x040fe20003f04270 */
[----:B------:R-:W-:Y:S01]  /*3fb0*/  UIADD3 UR19, UR19, 0x1, URZ ;  /* 0x0000000113137890 */ /* 0x000fe2000fffe03f */
[----:B------:R-:W-:Y:S01]  /*3fc0*/  VIADD R228, R228, 0xffffffff ;  /* 0xffffffffe4e47836 */ /* 0x000fe20000000000 */
[----:B------:R-:W-:Y:S02]  /*3fd0*/  UISETP.NE.AND UP0, UPT, UR18, 0x12, UPT ;  /* 0x000000121200788c */ /* 0x000fe4000bf05270 */
[----:B------:R-:W-:Y:S02]  /*3fe0*/  UISETP.NE.AND UP1, UPT, UR19, 0x12, UPT ;  /* 0x000000121300788c */ /* 0x000fe4000bf25270 */
[----:B------:R-:W-:Y:S02]  /*3ff0*/  USEL UR8, URZ, 0x1, UP0 ;  /* 0x000000013f087887 */ /* 0x000fe40008000000 */
[----:B------:R-:W-:-:S02]  /*4000*/  USEL UR18, UR18, URZ, UP0 ;  /* 0x0000003f12127287 */ /* 0x000fc40008000000 */
[----:B------:R-:W-:Y:S02]  /*4010*/  USEL UR19, UR19, URZ, UP1 ;  /* 0x0000003f13137287 */ /* 0x000fe40008800000 */
[----:B-----5:R-:W-:Y:S01]  /*4020*/  LOP3.LUT R227, R227, UR8, RZ, 0x3c, !PT ;  /* 0x00000008e3e37c12 */ /* 0x020fe2000f8e3cff */
[----:B------:R-:W-:Y:S01]  /*4030*/  UMOV UR8, 0x1 ;  /* 0x0000000100087882 */ /* 0x000fe20000000000 */
[----:B------:R-:W-:Y:S08]  /*4040*/  @P0 BRA `(.L_x_28) ;  /* 0xffffffec00900947 */ /* 0x000ff0000383ffff */
.L_x_20:
[----:B------:R-:W-:-:S04]  /*4050*/  UISETP.NE.AND UP0, UPT, UR6, URZ, UPT ;  /* 0x0000003f0600728c */ /* 0x000fc8000bf05270 */
[----:B------:R-:W-:-:S06]  /*4060*/  USEL UR6, URZ, 0x1, !UP0 ;  /* 0x000000013f067887 */ /* 0x000fcc000c000000 */
[----:B------:R-:W-:-:S13]  /*4070*/  ISETP.NE.AND P0, PT, RZ, UR6, PT ;  /* 0x00000006ff007c0c */ /* 0x000fda000bf05270 */
[----:B------:R-:W-:Y:S05]  /*4080*/  @!P0 BRA `(.L_x_29) ;  /* 0x0000000c00dc8947 */ /* 0x000fea0003800000 */
[----:B------:R-:W4:Y:S04]  /*4090*/  LDL.LU R227, [R1+0x74] ;  /* 0x0000740001e37983 */ /* 0x000f280000300800 */
[----:B----4-:R4:W-:Y:S04]  /*40a0*/  STL [R1+0x88], R227 ;  /* 0x000088e301007387 */ /* 0x0109e80000100800 */
[----:B----4-:R-:W4:Y:S04]  /*40b0*/  LDL.LU R227, [R1+0x70] ;  /* 0x0000700001e37983 */ /* 0x010f280000300800 */
        /* <DEDUP_REMOVED lines=55> */
[----:B----4-:R-:W4:Y:S01]  /*4430*/  LDL.LU R227, [R1] ;  /* 0x0000000001e37983 */ /* 0x010f220000300800 */
[----:B------:R-:W-:-:S02]  /*4440*/  WARPGROUP.DEPBAR.LE gsb0, 0x0 ;  /* 0x00008000000079c5 */ /* 0x000fc40000010000 */
[----:B------:R-:W-:Y:S01]  /*4450*/  FADD R226, R88, R226 ;  /* 0x000000e258e27221 */ /* 0x000fe20000000000 */
        /* <DEDUP_REMOVED lines=97> */
[----:B----4-:R-:W-:-:S05]  /*4a70*/  FADD R227, R58, R227 ;  /* 0x000000e33ae37221 */ /* 0x010fca0000000000 */
[----:B------:R4:W-:Y:S04]  /*4a80*/  STL [R1], R227 ;  /* 0x000000e301007387 */ /* 0x0009e80000100800 */
[----:B----4-:R-:W4:Y:S02]  /*4a90*/  LDL.LU R227, [R1+0xf8] ;  /* 0x0000f80001e37983 */ /* 0x010f240000300800 */
[----:B----4-:R-:W-:-:S05]  /*4aa0*/  FADD R227, R59, R227 ;  /* 0x000000e33be37221 */ /* 0x010fca0000000000 */
[----:B------:R4:W-:Y:S04]  /*4ab0*/  STL [R1+0x4], R227 ;  /* 0x000004e301007387 */ /* 0x0009e80000100800 */
        /* <DEDUP_REMOVED lines=83> */
[----:B------:R4:W-:Y:S02]  /*4ff0*/  STL [R1+0x74], R227 ;  /* 0x000074e301007387 */ /* 0x0009e40000100800 */
.L_x_29:
[----:B------:R-:W-:Y:S02]  /*5000*/  WARPGROUP.DEPBAR.LE gsb0, 0x0 ;  /* 0x00008000000079c5 */ /* 0x000fe40000010000 */
[----:B------:R-:W5:Y:S02]  /*5010*/  LDC R24, c[0x0][0x28c] ;  /* 0x0000a300ff187b82 */ /* 0x000f640000000800 */
[----:B-----5:R-:W-:-:S13]  /*5020*/  ISETP.GE.AND P0, PT, R24, 0x1, PT ;  /* 0x000000011800780c */ /* 0x020fda0003f06270 */
[----:B------:R-:W-:Y:S05]  /*5030*/  @!P0 BRA `(.L_x_30) ;  /* 0x0000000000488947 */ /* 0x000fea0003800000 */
[----:B------:R-:W-:-:S06]  /*5040*/  UISETP.NE.AND UP0, UPT, UR23, 0x3, UPT ;  /* 0x000000031700788c */ /* 0x000fcc000bf05270 */
[----:B------:R-:W-:-:S13]  /*5050*/  PLOP3.LUT P0, PT, PT, PT, UP0, 0x80, 0x0 ;  /* 0x000000000000781c */ /* 0x000fda0003f0f008 */
[----:B------:R-:W-:Y:S05]  /*5060*/  @!P0 BRA `(.L_x_31) ;  /* 0x0000000000048947 */ /* 0x000fea0003800000 */
[----:B------:R-:W-:Y:S01]  /*5070*/  BPT.TRAP 0x1 ;  /* 0x000000040000795c */ /* 0x000fe20000300000 */
.L_x_31:
[----:B------:R-:W-:-:S04]  /*5080*/  UISETP.LT.AND UP0, UPT, UR12, 0x1, UPT ;  /* 0x000000010c00788c */ /* 0x000fc8000bf01270 */
[----:B------:R-:W-:Y:S02]  /*5090*/  USEL UR8, UR12, 0x1, UP0 ;  /* 0x000000010c087887 */ /* 0x000fe40008000000 */
[----:B------:R-:W-:Y:S02]  /*50a0*/  UISETP.GT.U32.AND UP0, UPT, UR13, 0x1, UPT ;  /* 0x000000010d00788c */ /* 0x000fe4000bf04070 */
[----:B------:R-:W-:-:S04]  /*50b0*/  UIADD3 UR8, UR5, UR12, -UR8 ;  /* 0x0000000c05087290 */ /* 0x000fc8000fffe808 */
[----:B------:R-:W-:Y:S01]  /*50c0*/  UIMAD.WIDE.U32 UR6, UR8, 0x38e38e39, URZ ;  /* 0x38e38e39080678a5 */ /* 0x000fe2000f8e003f */
[----:B------:R-:W-:-:S03]  /*50d0*/  PLOP3.LUT P0, PT, PT, PT, UP0, 0x80, 0x0 ;  /* 0x000000000000781c */ /* 0x000fc60003f0f008 */
[----:B------:R-:W-:-:S04]  /*50e0*/  USHF.R.U32.HI UR6, URZ, 0x2, UR7 ;  /* 0x000000023f067899 */ /* 0x000fc80008011607 */
[----:B------:R-:W-:-:S04]  /*50f0*/  UIMAD UR8, UR6, -0x12, UR8 ;  /* 0xffffffee060878a4 */ /* 0x000fc8000f8e0208 */
[----:B------:R-:W-:-:S04]  /*5100*/  ULEA UR8, UR8, UR14, 0x3 ;  /* 0x0000000e08087291 */ /* 0x000fc8000f8e183f */
[----:B------:R-:W-:-:S04]  /*5110*/  UIADD3 UR8, UR8, 0x90, URZ ;  /* 0x0000009008087890 */ /* 0x000fc8000fffe03f */
[----:B------:R-:W-:-:S09]  /*5120*/  UPRMT UR8, URZ, 0x654, UR8 ;  /* 0x000006543f087896 */ /* 0x000fd20008000008 */
[----:B------:R-:W-:Y:S01]  /*5130*/  SYNCS.ARRIVE.TRANS64.RED.A1T0 RZ, [UR8], RZ ;  /* 0x000000ffffff79a7 */ /* 0x000fe20008100408 */
[----:B------:R-:W-:Y:S05]  /*5140*/  @P0 BRA `(.L_x_30) ;  /* 0x0000000000040947 */ /* 0x000fea0003800000 */
[----:B------:R-:W-:Y:S01]  /*5150*/  BPT.TRAP 0x1 ;  /* 0x000000040000795c */ /* 0x000fe20000300000 */
.L_x_30:
[----:B------:R0:W-:Y:S01]  /*5160*/  STL [R1+0x8c], R2 ;  /* 0x00008c0201007387 */ /* 0x0001e20000100800 */
[----:B------:R-:W1:Y:S01]  /*5170*/  LDC R29, c[0x0][0x288] ;  /* 0x0000a200ff1d7b82 */ /* 0x000e620000000800 */
[----:B------:R-:W-:Y:S02]  /*5180*/  UIADD3 UR9, UR12, UR5, URZ ;  /* 0x000000050c097290 */ /* 0x000fe4000fffe03f */
[----:B------:R-:W-:Y:S01]  /*5190*/  USHF.R.S32.HI UR10, URZ, 0x1f, UR22 ;  /* 0x0000001f3f0a7899 */ /* 0x000fe20008011416 */
[----:B------:R-:W-:Y:S01]  /*51a0*/  ULDC.64 UR6, c[0x0][0x5d0] ;  /* 0x0001740000067ab9 */ /* 0x000fe20000000a00 */
[----:B------:R-:W-:Y:S01]  /*51b0*/  ULDC UR11, c[0x0][0x284] ;  /* 0x0000a100000b7ab9 */ /* 0x000fe20000000800 */
[----:B0-----:R-:W2:Y:S04]  /*51c0*/  LDL.LU R2, [R1+0x80] ;  /* 0x0000800001027983 */ /* 0x001ea80000300800 */
[----:B------:R0:W-:Y:S04]  /*51d0*/  STL [R1+0x88], R0 ;  /* 0x0000880001007387 */ /* 0x0001e80000100800 */
[----:B----4-:R-:W4:Y:S01]  /*51e0*/  LDL.LU R227, [R1+0x84] ;  /* 0x0000840001e37983 */ /* 0x010f220000300800 */
[----:B0-----:R-:W0:Y:S02]  /*51f0*/  S2R R0, SR_TID.X ;  /* 0x0000000000007919 */ /* 0x001e240000002100 */
[----:B0-----:R-:W-:-:S02]  /*5200*/  SHF.R.U32.HI R24, RZ, 0x2, R0 ;  /* 0x00000002ff187819 */ /* 0x001fc40000011600 */
[----:B------:R-:W-:Y:S02]  /*5210*/  LOP3.LUT R26, R0, 0x60, RZ, 0xc0, !PT ;  /* 0x00000060001a7812 */ /* 0x000fe400078ec0ff */
[----:B------:R-:W-:Y:S02]  /*5220*/  SHF.R.U32.HI R27, RZ, 0x7, R0 ;  /* 0x00000007ff1b7819 */ /* 0x000fe40000011600 */
[----:B------:R-:W-:Y:S02]  /*5230*/  LOP3.LUT R25, R24, 0x7, RZ, 0xc0, !PT ;  /* 0x0000000718197812 */ /* 0x000fe400078ec0ff */
[----:B------:R-:W-:Y:S02]  /*5240*/  SHF.R.U32.HI R28, RZ, 0x1, R26 ;  /* 0x00000001ff1c7819 */ /* 0x000fe4000001161a */
[----:B------:R-:W-:Y:S02]  /*5250*/  LOP3.LUT R24, R27, 0x1, RZ, 0xc0, !PT ;  /* 0x000000011b187812 */ /* 0x000fe400078ec0ff */
[----:B------:R-:W-:Y:S01]  /*5260*/  IADD3 R27, RZ, -R28, -R25 ;  /* 0x8000001cff1b7210 */ /* 0x000fe20007ffe819 */
[----:B------:R-:W-:-:S02]  /*5270*/  IMAD.SHL.U32 R32, R0, 0x2, RZ ;  /* 0x0000000200207824 */ /* 0x000fc400078e00ff */
[C---:B------:R-:W-:Y:S02]  /*5280*/  IMAD.SHL.U32 R26, R24.reuse, 0x40, RZ ;  /* 0x00000040181a7824 */ /* 0x040fe400078e00ff */
[----:B------:R-:W-:Y:S01]  /*5290*/  IMAD R42, R24, -0x40, R27 ;  /* 0xffffffc0182a7824 */ /* 0x000fe200078e021b */
[----:B------:R-:W-:Y:S01]  /*52a0*/  LOP3.LUT R24, R0, 0x3, RZ, 0xc0, !PT ;  /* 0x0000000300187812 */ /* 0x000fe200078ec0ff */
[----:B--2---:R-:W-:Y:S02]  /*52b0*/  IMAD.SHL.U32 R41, R2, 0x80, RZ ;  /* 0x0000008002297824 */ /* 0x004fe400078e00ff */
[----:B------:R0:W5:Y:S04]  /*52c0*/  LDL.LU R2, [R1+0x8c] ;  /* 0x00008c0001027983 */ /* 0x0001680000300800 */
[----:B------:R0:W5:Y:S01]  /*52d0*/  LDL.LU R0, [R1+0x88] ;  /* 0x0000880001007983 */ /* 0x0001620000300800 */
[----:B------:R-:W-:Y:S01]  /*52e0*/  LOP3.LUT R43, R26, 0x40, R25, 0xe2, !PT ;  /* 0x000000401a2b7812 */ /* 0x000fe200078ee219 */
[----:B----4-:R-:W-:Y:S01]  /*52f0*/  IMAD.SHL.U32 R25, R227, 0x100, RZ ;  /* 0x00000100e3197824 */ /* 0x010fe200078e00ff */
[----:B------:R-:W-:Y:S01]  /*5300*/  UISETP.GT.U32.AND UP0, UPT, UR9, 0x11, UPT ;  /* 0x000000110900788c */ /* 0x000fe2000bf04070 */
[C---:B-1----:R-:W-:Y:S01]  /*5310*/  ISETP.GE.AND P0, PT, R41.reuse, R29, PT ;  /* 0x0000001d2900720c */ /* 0x042fe20003f06270 */
[----:B------:R-:W-:Y:S01]  /*5320*/  UIMAD UR5, UR10, UR6, URZ ;  /* 0x000000060a0572a4 */ /* 0x000fe2000f8e023f */
[----:B------:R-:W-:Y:S01]  /*5330*/  LOP3.LUT R32, R41, 0x6, R32, 0xf8, !PT ;  /* 0x0000000629207812 */ /* 0x000fe200078ef820 */
[----:B------:R-:W-:Y:S01]  /*5340*/  UISETP.LT.U32.AND UP0, UPT, UR12, 0x12, UP0 ;  /* 0x000000120c00788c */ /* 0x000fe20008701070 */
[----:B------:R-:W-:Y:S01]  /*5350*/  ISETP.GE.OR P0, PT, R25, UR11, P0 ;  /* 0x0000000b19007c0c */ /* 0x000fe20008706670 */
[----:B------:R-:W-:Y:S01]  /*5360*/  UISETP.GE.U32.AND UP1, UPT, UR12, 0x12, UPT ;  /* 0x000000120c00788c */ /* 0x000fe2000bf26070 */
[----:B------:R-:W-:Y:S01]  /*5370*/  IMAD.U32 R27, RZ, RZ, UR6 ;  /* 0x00000006ff1b7e24 */ /* 0x000fe2000f8e00ff */
[----:B------:R-:W-:Y:S01]  /*5380*/  UIMAD UR8, UR22, UR7, UR5 ;  /* 0x00000007160872a4 */ /* 0x000fe2000f8e0205 */
[----:B------:R-:W-:Y:S01]  /*5390*/  SHF.R.S32.HI R33, RZ, 0x1f, R32 ;  /* 0x0000001fff217819 */ /* 0x000fe20000011420 */
[----:B------:R-:W-:-:S02]  /*53a0*/  UIMAD.WIDE.U32 UR6, UR9, 0x38e38e39, URZ ;  /* 0x38e38e39090678a5 */ /* 0x000fc4000f8e003f */
[----:B------:R-:W-:Y:S02]  /*53b0*/  USEL UR5, URZ, 0x1, !UP0 ;  /* 0x000000013f057887 */ /* 0x000fe4000c000000 */
[----:B------:R-:W-:Y:S01]  /*53c0*/  USHF.R.U32.HI UR6, URZ, 0x2, UR7 ;  /* 0x000000023f067899 */ /* 0x000fe20008011607 */
[----:B------:R-:W-:Y:S01]  /*53d0*/  IMAD.WIDE.U32 R26, R27, UR22, R32 ;  /* 0x000000161b1a7c25 */ /* 0x000fe2000f8e0020 */
[----:B------:R-:W-:Y:S01]  /*53e0*/  ULOP3.LUT UR4, UR4, UR5, URZ, 0x3c, !UPT ;  /* 0x0000000504047292 */ /* 0x000fe2000f8e3c3f */
[----:B------:R-:W-:Y:S02]  /*53f0*/  IADD3 R42, -R25, UR11, R42 ;  /* 0x0000000b192a7c10 */ /* 0x000fe4000fffe12a */
[----:B------:R-:W-:Y:S01]  /*5400*/  IMAD.WIDE R38, R227, 0x100, RZ ;  /* 0x00000100e3267825 */ /* 0x000fe200078e02ff */
[----:B------:R-:W-:Y:S02]  /*5410*/  UIMAD UR5, UR6, -0x12, UR9 ;  /* 0xffffffee060578a4 */ /* 0x000fe4000f8e0209 */
[----:B------:R-:W-:Y:S01]  /*5420*/  @UP1 ULOP3.LUT UR4, UR4, 0x1, UR6, 0x78, !UPT ;  /* 0x0000000104041892 */ /* 0x000fe2000f8e7806 */
[----:B------:R-:W-:-:S02]  /*5430*/  IMAD R24, R24, -0x2, R29 ;  /* 0xfffffffe18187824 */ /* 0x000fc400078e021d */
[----:B------:R-:W-:Y:S01]  /*5440*/  VIADD R27, R27, UR8 ;  /* 0x000000081b1b7c36 */ /* 0x000fe20008000000 */
[----:B------:R-:W-:Y:S01]  /*5450*/  LOP3.LUT R43, R38, R43, R28, 0xfe, !PT ;  /* 0x0000002b262b7212 */ /* 0x000fe200078efe1c */
[----:B------:R-:W-:Y:S02]  /*5460*/  IMAD.IADD R41, R24, 0x1, -R41 ;  /* 0x0000000118297824 */ /* 0x000fe400078e0a29 */
[----:B------:R-:W-:Y:S01]  /*5470*/  IMAD.MOV.U32 R40, RZ, RZ, -0x1 ;  /* 0xffffffffff287424 */ /* 0x000fe200078e00ff */
[----:B0-----:R-:W-:Y:S06]  /*5480*/  @P0 BRA `(.L_x_32) ;  /* 0x0000008c00fc0947 */ /* 0x001fec0003800000 */
[----:B------:R-:W0:Y:S01]  /*5490*/  LDC.64 R28, c[0x0][0x5c8] ;  /* 0x00017200ff1c7b82 */ /* 0x000e220000000a00 */
[----:B------:R-:W-:Y:S01]  /*54a0*/  ULDC.64 UR6, c[0x0][0x5c0] ;  /* 0x0001700000067ab9 */ /* 0x000fe20000000a00 */
[----:B------:R-:W-:Y:S01]  /*54b0*/  BSSY B0, `(.L_x_32) ;  /* 0x00008fc000007945 */ /* 0x000fe20003800000 */
[-C--:B0-----:R-:W-:Y:S01]  /*54c0*/  IMAD R24, R39, R28.reuse, RZ ;  /* 0x0000001c27187224 */ /* 0x081fe200078e02ff */
[----:B------:R-:W-:Y:S01]  /*54d0*/  SHF.L.U64.HI R34, R28, 0x3, R29 ;  /* 0x000000031c227819 */ /* 0x000fe2000001021d */
[----:B------:R-:W-:-:S04]  /*54e0*/  IMAD.WIDE.U32 R26, R43, R28, R26 ;  /* 0x0000001c2b1a7225 */ /* 0x000fc800078e001a */
[----:B------:R-:W-:Y:S01]  /*54f0*/  IMAD R25, R43, R29, R24 ;  /* 0x0000001d2b197224 */ /* 0x000fe200078e0218 */
[----:B------:R-:W-:Y:S01]  /*5500*/  IADD3 R24, P3, R26, UR6, RZ ;  /* 0x000000061a187c10 */ /* 0x000fe2000ff7e0ff */
[C---:B------:R-:W-:Y:S01]  /*5510*/  IMAD.SHL.U32 R35, R28.reuse, 0x8, RZ ;  /* 0x000000081c237824 */ /* 0x040fe200078e00ff */
[----:B------:R-:W-:Y:S01]  /*5520*/  LEA R30, P2, R28, R26, 0x7 ;  /* 0x0000001a1c1e7211 */ /* 0x000fe200078438ff */
[----:B------:R-:W-:-:S03]  /*5530*/  IMAD.IADD R27, R27, 0x1, R25 ;  /* 0x000000011b1b7824 */ /* 0x000fc600078e0219 */
[----:B------:R-:W-:Y:S02]  /*5540*/  IADD3 R26, P1, P0, R26, UR6, R35 ;  /* 0x000000061a1a7c10 */ /* 0x000fe4000f83e023 */
[----:B------:R-:W-:Y:S02]  /*5550*/  IADD3.X R25, R27, UR7, RZ, P3, !PT ;  /* 0x000000071b197c10 */ /* 0x000fe40009ffe4ff */
[----:B------:R-:W-:Y:S02]  /*5560*/  FSETP.NEU.AND P3, PT, RZ, UR21, PT ;  /* 0x00000015ff007c0b */ /* 0x000fe4000bf6d000 */
[----:B------:R-:W-:Y:S02]  /*5570*/  LEA.HI.X R31, R28, R27, R29, 0x7, P2 ;  /* 0x0000001b1c1f7211 */ /* 0x000fe400010f3c1d */
[C---:B------:R-:W-:Y:S02]  /*5580*/  IADD3 R28, P2, R30.reuse, UR6, RZ ;  /* 0x000000061e1c7c10 */ /* 0x040fe4000ff5e0ff */
[----:B------:R-:W-:-:S02]  /*5590*/  IADD3 R30, P5, P6, R30, UR6, R35 ;  /* 0x000000061e1e7c10 */ /* 0x000fc4000febe023 */
[----:B------:R-:W-:Y:S02]  /*55a0*/  IADD3.X R29, R31, UR7, RZ, P2, !PT ;  /* 0x000000071f1d7c10 */ /* 0x000fe400097fe4ff */
[--C-:B------:R-:W-:Y:S02]  /*55b0*/  IADD3.X R27, R27, UR7, R34.reuse, P1, P0 ;  /* 0x000000071b1b7c10 */ /* 0x100fe40008fe0422 */
[----:B------:R-:W-:Y:S01]  /*55c0*/  IADD3.X R31, R31, UR7, R34, P5, P6 ;  /* 0x000000071f1f7c10 */ /* 0x000fe2000afec422 */
[----:B------:R-:W-:Y:S06]  /*55d0*/  @!P3 BRA `(.L_x_33) ;  /* 0x0000006c001cb947 */ /* 0x000fec0003800000 */
[----:B------:R-:W-:Y:S01]  /*55e0*/  ULDC.64 UR8, c[0x0][0x5b8] ;  /* 0x00016e0000087ab9 */ /* 0x000fe20000000a00 */
[----:B------:R-:W-:Y:S01]  /*55f0*/  ISETP.GE.AND P0, PT, R42, 0x1, PT ;  /* 0x000000012a00780c */ /* 0x000fe20003f06270 */
[----:B------:R-:W-:Y:S02]  /*5600*/  UIMAD UR6, UR10, UR8, URZ ;  /* 0x000000080a0672a4 */ /* 0x000fe4000f8e023f */
[----:B------:R-:W-:Y:S01]  /*5610*/  IMAD.U32 R35, RZ, RZ, UR8 ;  /* 0x00000008ff237e24 */ /* 0x000fe2000f8e00ff */
[----:B------:R-:W-:Y:S01]  /*5620*/  BSSY B1, `(.L_x_34) ;  /* 0x0000010000017945 */ /* 0x000fe20003800000 */
[----:B------:R-:W-:Y:S01]  /*5630*/  ISETP.LT.OR P3, PT, R41, 0x1, !P0 ;  /* 0x000000012900780c */ /* 0x000fe20004761670 */
[----:B------:R-:W-:Y:S02]  /*5640*/  UIMAD UR6, UR22, UR9, UR6 ;  /* 0x00000009160672a4 */ /* 0x000fe4000f8e0206 */
[----:B------:R-:W-:Y:S01]  /*5650*/  IMAD.WIDE.U32 R32, R35, UR22, R32 ;  /* 0x0000001623207c25 */ /* 0x000fe2000f8e0020 */
[----:B------:R-:W-:-:S03]  /*5660*/  ULDC.64 UR8, c[0x0][0x5a8] ;  /* 0x00016a0000087ab9 */ /* 0x000fc60000000a00 */
[----:B------:R-:W-:Y:S02]  /*5670*/  IMAD.MOV.U32 R36, RZ, RZ, R32 ;  /* 0x000000ffff247224 */ /* 0x000fe400078e0020 */
[----:B------:R-:W-:Y:S01]  /*5680*/  VIADD R37, R33, UR6 ;  /* 0x0000000621257c36 */ /* 0x000fe20008000000 */
[----:B------:R-:W-:Y:S02]  /*5690*/  ULDC.64 UR6, c[0x0][0x5b0] ;  /* 0x00016c0000067ab9 */ /* 0x000fe40000000a00 */
[----:B------:R-:W-:Y:S02]  /*56a0*/  IMAD R34, R39, UR6, RZ ;  /* 0x0000000627227c24 */ /* 0x000fe4000f8e02ff */
[----:B------:R-:W-:-:S04]  /*56b0*/  IMAD.WIDE.U32 R32, R43, UR6, R36 ;  /* 0x000000062b207c25 */ /* 0x000fc8000f8e0024 */
[--C-:B------:R-:W-:Y:S01]  /*56c0*/  IMAD R35, R43, UR7, R34.reuse ;  /* 0x000000072b237c24 */ /* 0x100fe2000f8e0222 */
[----:B------:R-:W-:Y:S02]  /*56d0*/  IADD3 R32, P1, R32, UR8, RZ ;  /* 0x0000000820207c10 */ /* 0x000fe4000ff3e0ff */
[----:B------:R-:W-:Y:S02]  /*56e0*/  PRMT R34, RZ, 0x7610, R34 ;  /* 0x00007610ff227816 */ /* 0x000fe40000000022 */
[----:B------:R-:W-:Y:S01]  /*56f0*/  IADD3.X R33, R33, UR9, R35, P1, !PT ;  /* 0x0000000921217c10 */ /* 0x000fe20008ffe423 */
[----:B------:R-:W-:Y:S08]  /*5700*/  @P3 BRA `(.L_x_35) ;  /* 0x0000000000043947 */ /* 0x000ff00003800000 */
[----:B------:R0:W5:Y:S02]  /*5710*/  LDG.E.U8 R34, desc[UR16][R32.64] ;  /* 0x0000001020227981 */ /* 0x000164000c1e1100 */
.L_x_35:
[----:B------:R-:W-:Y:S05]  /*5720*/  BSYNC B1 ;  /* 0x0000000000017941 */ /* 0x000fea0003800000 */
.L_x_34:
[----:B-----5:R-:W-:Y:S01]  /*5730*/  LOP3.LUT R34, R34, 0xff, RZ, 0xc0, !PT ;  /* 0x000000ff22227812 */ /* 0x020fe200078ec0ff */
[----:B------:R-:W-:Y:S01]  /*5740*/  BSSY B1, `(.L_x_36) ;  /* 0x000000b000017945 */ /* 0x000fe20003800000 */
[----:B------:R-:W-:Y:S02]  /*5750*/  ISETP.LT.OR P2, PT, R41, 0x2, !P0 ;  /* 0x000000022900780c */ /* 0x000fe40004741670 */
[----:B------:R-:W-:-:S05]  /*5760*/  F2FP.F16.E4M3.UNPACK_B R34, R34 ;  /* 0x00000022ff22723e */ /* 0x000fca00020006ff */
[----:B------:R-:W-:-:S05]  /*5770*/  HADD2.F32 R34, -RZ, R34.H0_H0 ;  /* 0x20000022ff227230 */ /* 0x000fca0000004100 */
[----:B------:R-:W-:Y:S01]  /*5780*/  FMUL R35, R34, UR21 ;  /* 0x0000001522237c20 */ /* 0x000fe20008400000 */
[----:B------:R-:W-:-:S03]  /*5790*/  PRMT R34, RZ, 0x7610, R34 ;  /* 0x00007610ff227816 */ /* 0x000fc60000000022 */
[----:B------:R-:W-:-:S05]  /*57a0*/  FFMA R35, R226, UR20, R35 ;  /* 0x00000014e2237c23 */ /* 0x000fca0008000023 */
[----:B------:R-:W-:-:S05]  /*57b0*/  F2FP.SATFINITE.E4M3.F32.PACK_AB_MERGE_C R35, RZ, R35, RZ ;  /* 0x00000023ff23723e */ /* 0x000fca00048070ff */
[----:B------:R1:W-:Y:S01]  /*57c0*/  @!P3 STG.E.U8 desc[UR16][R24.64], R35 ;  /* 0x000000231800b986 */ /* 0x0003e2000c101110 */
[----:B------:R-:W-:Y:S05]  /*57d0*/  @P2 BRA `(.L_x_37) ;  /* 0x0000000000042947 */ /* 0x000fea0003800000 */
[----:B------:R2:W5:Y:S02]  /*57e0*/  LDG.E.U8 R34, desc[UR16][R32.64+0x1] ;  /* 0x0000011020227981 */ /* 0x000564000c1e1100 */
.L_x_37:
[----:B------:R-:W-:Y:S05]  /*57f0*/  BSYNC B1 ;  /* 0x0000000000017941 */ /* 0x000fea0003800000 */
.L_x_36:
[----:B-----5:R-:W-:Y:S01]  /*5800*/  LOP3.LUT R34, R34, 0xff, RZ, 0xc0, !PT ;  /* 0x000000ff22227812 */ /* 0x020fe200078ec0ff */
[----:B------:R-:W-:Y:S01]  /*5810*/  BSSY B1, `(.L_x_38) ;  /* 0x0000013000017945 */ /* 0x000fe20003800000 */
[----:B------:R-:W-:Y:S02]  /*5820*/  IADD3 R45, P1, R43, 0x8, RZ ;  /* 0x000000082b2d7810 */ /* 0x000fe40007f3e0ff */
[----:B------:R-:W-:-:S03]  /*5830*/  F2FP.F16.E4M3.UNPACK_B R34, R34 ;  /* 0x00000022ff22723e */ /* 0x000fc600020006ff */
[----:B-1----:R-:W-:Y:S01]  /*5840*/  IMAD.X R35, RZ, RZ, R39, P1 ;  /* 0x000000ffff237224 */ /* 0x002fe200008e0627 */
[----:B------:R-:W-:Y:S01]  /*5850*/  ISETP.GE.AND P1, PT, R42, 0x9, PT ;  /* 0x000000092a00780c */ /* 0x000fe20003f26270 */
[----:B------:R-:W-:Y:S02]  /*5860*/  HADD2.F32 R34, -RZ, R34.H0_H0 ;  /* 0x20000022ff227230 */ /* 0x000fe40000004100 */
[----:B------:R-:W-:Y:S01]  /*5870*/  IMAD R46, R35, UR6, RZ ;  /* 0x00000006232e7c24 */ /* 0x000fe2000f8e02ff */
[----:B------:R-:W-:Y:S02]  /*5880*/  ISETP.LT.OR P5, PT, R41, 0x1, !P1 ;  /* 0x000000012900780c */ /* 0x000fe40004fa1670 */
[----:B------:R-:W-:Y:S01]  /*5890*/  FMUL R44, R34, UR21 ;  /* 0x00000015222c7c20 */ /* 0x000fe20008400000 */
[----:B------:R-:W-:-:S04]  /*58a0*/  IMAD.WIDE.U32 R34, R45, UR6, R36 ;  /* 0x000000062d227c25 */ /* 0x000fc8000f8e0024 */
[----:B------:R-:W-:Y:S01]  /*58b0*/  FFMA R44, R225, UR20, R44 ;  /* 0x00000014e12c7c23 */ /* 0x000fe2000800002c */
[----:B------:R-:W-:Y:S01]  /*58c0*/  IMAD R45, R45, UR7, R46 ;  /* 0x000000072d2d7c24 */ /* 0x000fe2000f8e022e */
[----:B------:R-:W-:-:S03]  /*58d0*/  IADD3 R34, P3, R34, UR8, RZ ;  /* 0x0000000822227c10 */ /* 0x000fc6000ff7e0ff */
[----:B------:R-:W-:Y:S02]  /*58e0*/  F2FP.SATFINITE.E4M3.F32.PACK_AB_MERGE_C R47, RZ, R44, RZ ;  /* 0x0000002cff2f723e */ /* 0x000fe400048070ff */
[----:B------:R-:W-:Y:S02]  /*58f0*/  IADD3.X R35, R35, UR9, R45, P3, !PT ;  /* 0x0000000923237c10 */ /* 0x000fe40009ffe42d */
[----:B------:R-:W-:Y:S01]  /*5900*/  PRMT R44, RZ, 0x7610, R44 ;  /* 0x00007610ff2c7816 */ /* 0x000fe2000000002c */
[----:B------:R1:W-:Y:S01]  /*5910*/  @!P2 STG.E.U8 desc[UR16][R24.64+0x1], R47 ;  /* 0x0000012f1800a986 */ /* 0x0003e2000c101110 */
[----:B------:R-:W-:Y:S05]  /*5920*/  @P5 BRA `(.L_x_39) ;  /* 0x0000000000045947 */ /* 0x000fea0003800000 */
[----:B------:R4:W5:Y:S02]  /*5930*/  LDG.E.U8 R44, desc[UR16][R34.64] ;  /* 0x00000010222c7981 */ /* 0x000964000c1e1100 */
.L_x_39:
[----:B------:R-:W-:Y:S05]  /*5940*/  BSYNC B1 ;  /* 0x0000000000017941 */ /* 0x000fea0003800000 */
.L_x_38:
        /* <DEDUP_REMOVED lines=12> */
.L_x_41:
[----:B------:R-:W-:Y:S05]  /*5a10*/  BSYNC B1 ;  /* 0x0000000000017941 */ /* 0x000fea0003800000 */
.L_x_40:
[----:B-----5:R-:W-:Y:S01]  /*5a20*/  LOP3.LUT R44, R44, 0xff, RZ, 0xc0, !PT ;  /* 0x000000ff2c2c7812 */ /* 0x020fe200078ec0ff */
[----:B------:R-:W-:Y:S01]  /*5a30*/  BSSY B1, `(.L_x_42) ;  /* 0x000000b000017945 */ /* 0x000fe20003800000 */
[----:B------:R-:W-:Y:S02]  /*5a40*/  ISETP.LT.OR P3, PT, R41, 0x9, !P0 ;  /* 0x000000092900780c */ /* 0x000fe40004761670 */
[----:B------:R-:W-:-:S05]  /*5a50*/  F2FP.F16.E4M3.UNPACK_B R44, R44 ;  /* 0x0000002cff2c723e */ /* 0x000fca00020006ff */
[----:B------:R-:W-:-:S05]  /*5a60*/  HADD2.F32 R44, -RZ, R44.H0_H0 ;  /* 0x2000002cff2c7230 */ /* 0x000fca0000004100 */
[----:B------:R-:W-:-:S04]  /*5a70*/  FMUL R44, R44, UR21 ;  /* 0x000000152c2c7c20 */ /* 0x000fc80008400000 */
[----:B------:R-:W-:-:S05]  /*5a80*/  FFMA R44, R223, UR20, R44 ;  /* 0x00000014df2c7c23 */ /* 0x000fca000800002c */
[----:B0-----:R-:W-:Y:S02]  /*5a90*/  F2FP.SATFINITE.E4M3.F32.PACK_AB_MERGE_C R45, RZ, R44, RZ ;  /* 0x0000002cff2d723e */ /* 0x001fe400048070ff */
[----:B------:R-:W-:-:S03]  /*5aa0*/  PRMT R44, RZ, 0x7610, R44 ;  /* 0x00007610ff2c7816 */ /* 0x000fc6000000002c */
[----:B------:R0:W-:Y:S01]  /*5ab0*/  @!P2 STG.E.U8 desc[UR16][R26.64+0x1], R45 ;  /* 0x0000012d1a00a986 */ /* 0x0001e2000c101110 */
[----:B------:R-:W-:Y:S05]  /*5ac0*/  @P3 BRA `(.L_x_43) ;  /* 0x0000000000043947 */ /* 0x000fea0003800000 */
[----:B------:R0:W5:Y:S02]  /*5ad0*/  LDG.E.U8 R44, desc[UR16][R32.64+0x8] ;  /* 0x00000810202c7981 */ /* 0x000164000c1e1100 */
.L_x_43:
[----:B------:R-:W-:Y:S05]  /*5ae0*/  BSYNC B1 ;  /* 0x0000000000017941 */ /* 0x000fea0003800000 */
.L_x_42:
[----:B-----5:R-:W-:Y:S01]  /*5af0*/  LOP3.LUT R44, R44, 0xff, RZ, 0xc0, !PT ;  /* 0x000000ff2c2c7812 */ /* 0x020fe200078ec0ff */
[----:B------:R-:W-:Y:S01]  /*5b00*/  BSSY B1, `(.L_x_44) ;  /* 0x000000b000017945 */ /* 0x000fe20003800000 */
[----:B------:R-:W-:Y:S02]  /*5b10*/  ISETP.LT.OR P2, PT, R41, 0xa, !P0 ;  /* 0x0000000a2900780c */ /* 0x000fe40004741670 */
[----:B------:R-:W-:-:S05]  /*5b20*/  F2FP.F16.E4M3.UNPACK_B R44, R44 ;  /* 0x0000002cff2c723e */ /* 0x000fca00020006ff */
[----:B------:R-:W-:-:S05]  /*5b30*/  HADD2.F32 R44, -RZ, R44.H0_H0 ;  /* 0x2000002cff2c7230 */ /* 0x000fca0000004100 */
[----:B0-----:R-:W-:Y:S01]  /*5b40*/  FMUL R45, R44, UR21 ;  /* 0x000000152c2d7c20 */ /* 0x001fe20008400000 */
[----:B------:R-:W-:-:S03]  /*5b50*/  PRMT R44, RZ, 0x7610, R44 ;  /* 0x00007610ff2c7816 */ /* 0x000fc6000000002c */
[----:B------:R-:W-:-:S05]  /*5b60*/  FFMA R45, R222, UR20, R45 ;  /* 0x00000014de2d7c23 */ /* 0x000fca000800002d */
[----:B------:R-:W-:-:S05]  /*5b70*/  F2FP.SATFINITE.E4M3.F32.PACK_AB_MERGE_C R45, RZ, R45, RZ ;  /* 0x0000002dff2d723e */ /* 0x000fca00048070ff */
[----:B------:R0:W-:Y:S01]  /*5b80*/  @!P3 STG.E.U8 desc[UR16][R24.64+0x8], R45 ;  /* 0x0000082d1800b986 */ /* 0x0001e2000c101110 */
[----:B------:R-:W-:Y:S05]  /*5b90*/  @P2 BRA `(.L_x_45) ;  /* 0x0000000000042947 */ /* 0x000fea0003800000 */
[----:B------:R0:W5:Y:S02]  /*5ba0*/  LDG.E.U8 R44, desc[UR16][R32.64+0x9] ;  /* 0x00000910202c7981 */ /* 0x000164000c1e1100 */
.L_x_45:
[----:B------:R-:W-:Y:S05]  /*5bb0*/  BSYNC B1 ;  /* 0x0000000000017941 */ /* 0x000fea0003800000 */
.L_x_44:
        /* <DEDUP_REMOVED lines=12> */
.L_x_47:
[----:B------:R-:W-:Y:S05]  /*5c80*/  BSYNC B1 ;  /* 0x0000000000017941 */ /* 0x000fea0003800000 */
.L_x_46:
        /* <DEDUP_REMOVED lines=12> */
.L_x_49:
[----:B------:R-:W-:Y:S05]  /*5d50*/  BSYNC B1 ;  /* 0x0000000000017941 */ /* 0x000fea0003800000 */
.L_x_48:
        /* <DEDUP_REMOVED lines=12> */
.L_x_51:
[----:B------:R-:W-:Y:S05]  /*5e20*/  BSYNC B1 ;  /* 0x0000000000017941 */ /* 0x000fea0003800000 */
.L_x_50:
        /* <DEDUP_REMOVED lines=12> */
.L_x_53:
[----:B------:R-:W-:Y:S05]  /*5ef0*/  BSYNC B1 ;  /* 0x0000000000017941 */ /* 0x000fea0003800000 */
.L_x_52:
        /* <DEDUP_REMOVED lines=12> */
.L_x_55:
[----:B------:R-:W-:Y:S05]  /*5fc0*/  BSYNC B1 ;  /* 0x0000000000017941 */ /* 0x000fea0003800000 */
.L_x_54:
        /* <DEDUP_REMOVED lines=12> */
.L_x_57:
[----:B------:R-:W-:Y:S05]  /*6090*/  BSYNC B1 ;  /* 0x0000000000017941 */ /* 0x000fea0003800000 */
.L_x_56:
        /* <DEDUP_REMOVED lines=12> */
.L_x_59:
[----:B------:R-:W-:Y:S05]  /*6160*/  BSYNC B1 ;  /* 0x0000000000017941 */ /* 0x000fea0003800000 */
.L_x_58:
        /* <DEDUP_REMOVED lines=12> */
.L_x_61:
[----:B------:R-:W-:Y:S05]  /*6230*/  BSYNC B1 ;  /* 0x0000000000017941 */ /* 0x000fea0003800000 */
.L_x_60:
        /* <DEDUP_REMOVED lines=12> */
.L_x_63:
[----:B------:R-:W-:Y:S05]  /*6300*/  BSYNC B1 ;  /* 0x0000000000017941 */ /* 0x000fea0003800000 */
.L_x_62:
        /* <DEDUP_REMOVED lines=12> */
.L_x_65:
[----:B------:R-:W-:Y:S05]  /*63d0*/  BSYNC B1 ;  /* 0x0000000000017941 */ /* 0x000fea0003800000 */
.L_x_64:
        /* <DEDUP_REMOVED lines=12> */
.L_x_67:
[----:B------:R-:W-:Y:S05]  /*64a0*/  BSYNC B1 ;  /* 0x0000000000017941 */ /* 0x000fea0003800000 */
.L_x_66:
        /* <DEDUP_REMOVED lines=12> */
.L_x_69:
[----:B------:R-:W-:Y:S05]  /*6570*/  BSYNC B1 ;  /* 0x0000000000017941 */ /* 0x000fea0003800000 */
.L_x_68:
        /* <DEDUP_REMOVED lines=12> */
.L_x_71:
[----:B------:R-:W-:Y:S05]  /*6640*/  BSYNC B1 ;  /* 0x0000000000017941 */ /* 0x000fea0003800000 */
.L_x_70:
        /* <DEDUP_REMOVED lines=12> */
.L_x_73:
[----:B------:R-:W-:Y:S05]  /*6710*/  BSYNC B1 ;  /* 0x0000000000017941 */ /* 0x000fea0003800000 */
.L_x_72:
        /* <DEDUP_REMOVED lines=12> */
.L_x_75:
[----:B------:R-:W-:Y:S05]  /*67e0*/  BSYNC B1 ;  /* 0x0000000000017941 */ /* 0x000fea0003800000 */
.L_x_74:
        /* <DEDUP_REMOVED lines=12> */
.L_x_77:
[----:B------:R-:W-:Y:S05]  /*68b0*/  BSYNC B1 ;  /* 0x0000000000017941 */ /* 0x000fea0003800000 */
.L_x_76:
        /* <DEDUP_REMOVED lines=12> */
.L_x_79:
[----:B------:R-:W-:Y:S05]  /*6980*/  BSYNC B1 ;  /* 0x0000000000017941 */ /* 0x000fea0003800000 */
.L_x_78:
        /* <DEDUP_REMOVED lines=12> */
.L_x_81:
[----:B------:R-:W-:Y:S05]  /*6a50*/  BSYNC B1 ;  /* 0x0000000000017941 */ /* 0x000fea0003800000 */
.L_x_80:
        /* <DEDUP_REMOVED lines=12> */
.L_x_83:
[----:B------:R-:W-:Y:S05]  /*6b20*/  BSYNC B1 ;  /* 0x0000000000017941 */ /* 0x000fea0003800000 */
.L_x_82:
        /* <DEDUP_REMOVED lines=12> */
.L_x_85:
[----:B------:R-:W-:Y:S05]  /*6bf0*/  BSYNC B1 ;  /* 0x0000000000017941 */ /* 0x000fea0003800000 */
.L_x_84:
        /* <DEDUP_REMOVED lines=12> */
.L_x_87:
[----:B------:R-:W-:Y:S05]  /*6cc0*/  BSYNC B1 ;  /* 0x0000000000017941 */ /* 0x000fea0003800000 */
.L_x_86:
        /* <DEDUP_REMOVED lines=12> */
.L_x_89:
[----:B------:R-:W-:Y:S05]  /*6d90*/  BSYNC B1 ;  /* 0x0000000000017941 */ /* 0x000fea0003800000 */
.L_x_88:
        /* <DEDUP_REMOVED lines=12> */
.L_x_91:
[----:B------:R-:W-:Y:S05]  /*6e60*/  BSYNC B1 ;  /* 0x0000000000017941 */ /* 0x000fea0003800000 */
.L_x_90:
        /* <DEDUP_REMOVED lines=12> */
.L_x_93:
[----:B------:R-:W-:Y:S05]  /*6f30*/  BSYNC B1 ;  /* 0x0000000000017941 */ /* 0x000fea0003800000 */
.L_x_92:
        /* <DEDUP_REMOVED lines=12> */
.L_x_95:
[----:B------:R-:W-:Y:S05]  /*7000*/  BSYNC B1 ;  /* 0x0000000000017941 */ /* 0x000fea0003800000 */
.L_x_94:
        /* <DEDUP_REMOVED lines=12> */
.L_x_97:
[----:B------:R-:W-:Y:S05]  /*70d0*/  BSYNC B1 ;  /* 0x0000000000017941 */ /* 0x000fea0003800000 */
.L_x_96:
        /* <DEDUP_REMOVED lines=12> */
.L_x_99:
[----:B------:R-:W-:Y:S05]  /*71a0*/  BSYNC B1 ;  /* 0x0000000000017941 */ /* 0x000fea0003800000 */
.L_x_98:
        /* <DEDUP_REMOVED lines=12> */
.L_x_101:
[----:B------:R-:W-:Y:S05]  /*7270*/  BSYNC B1 ;  /* 0x0000000000017941 */ /* 0x000fea0003800000 */
.L_x_100:
        /* <DEDUP_REMOVED lines=12> */
.L_x_103:
[----:B------:R-:W-:Y:S05]  /*7340*/  BSYNC B1 ;  /* 0x0000000000017941 */ /* 0x000fea0003800000 */
.L_x_102:
        /* <DEDUP_REMOVED lines=12> */
.L_x_105:
[----:B------:R-:W-:Y:S05]  /*7410*/  BSYNC B1 ;  /* 0x0000000000017941 */ /* 0x000fea0003800000 */
.L_x_104:
        /* <DEDUP_REMOVED lines=12> */
.L_x_107:
[----:B------:R-:W-:Y:S05]  /*74e0*/  BSYNC B1 ;  /* 0x0000000000017941 */ /* 0x000fea0003800000 */
.L_x_106:
        /* <DEDUP_REMOVED lines=12> */
.L_x_109:
[----:B------:R-:W-:Y:S05]  /*75b0*/  BSYNC B1 ;  /* 0x0000000000017941 */ /* 0x000fea0003800000 */
.L_x_108:
        /* <DEDUP_REMOVED lines=12> */
.L_x_111:
[----:B------:R-:W-:Y:S05]  /*7680*/  BSYNC B1 ;  /* 0x0000000000017941 */ /* 0x000fea0003800000 */
.L_x_110:
        /* <DEDUP_REMOVED lines=12> */
.L_x_113:
[----:B------:R-:W-:Y:S05]  /*7750*/  BSYNC B1 ;  /* 0x0000000000017941 */ /* 0x000fea0003800000 */
.L_x_112:
        /* <DEDUP_REMOVED lines=12> */
.L_x_115:
[----:B------:R-:W-:Y:S05]  /*7820*/  BSYNC B1 ;  /* 0x0000000000017941 */ /* 0x000fea0003800000 */
.L_x_114:
        /* <DEDUP_REMOVED lines=12> */
.L_x_117:
[----:B------:R-:W-:Y:S05]  /*78f0*/  BSYNC B1 ;  /* 0x0000000000017941 */ /* 0x000fea0003800000 */
.L_x_116:
        /* <DEDUP_REMOVED lines=12> */
.L_x_119:
[----:B------:R-:W-:Y:S05]  /*79c0*/  BSYNC B1 ;  /* 0x0000000000017941 */ /* 0x000fea0003800000 */
.L_x_118:
        /* <DEDUP_REMOVED lines=12> */
.L_x_121:
[----:B------:R-:W-:Y:S05]  /*7a90*/  BSYNC B1 ;  /* 0x0000000000017941 */ /* 0x000fea0003800000 */
.L_x_120:
        /* <DEDUP_REMOVED lines=12> */
.L_x_123:
[----:B------:R-:W-:Y:S05]  /*7b60*/  BSYNC B1 ;  /* 0x0000000000017941 */ /* 0x000fea0003800000 */
.L_x_122:
        /* <DEDUP_REMOVED lines=12> */
.L_x_125:
[----:B------:R-:W-:Y:S05]  /*7c30*/  BSYNC B1 ;  /* 0x0000000000017941 */ /* 0x000fea0003800000 */
.L_x_124:
        /* <DEDUP_REMOVED lines=12> */
.L_x_127:
[----:B------:R-:W-:Y:S05]  /*7d00*/  BSYNC B1 ;  /* 0x0000000000017941 */ /* 0x000fea0003800000 */
.L_x_126:
        /* <DEDUP_REMOVED lines=12> */
.L_x_129:
[----:B------:R-:W-:Y:S05]  /*7dd0*/  BSYNC B1 ;  /* 0x0000000000017941 */ /* 0x000fea0003800000 */
.L_x_128:
        /* <DEDUP_REMOVED lines=12> */
.L_x_131:
[----:B------:R-:W-:Y:S05]  /*7ea0*/  BSYNC B1 ;  /* 0x0000000000017941 */ /* 0x000fea0003800000 */
.L_x_130:
        /* <DEDUP_REMOVED lines=12> */
.L_x_133:
[----:B------:R-:W-:Y:S05]  /*7f70*/  BSYNC B1 ;  /* 0x0000000000017941 */ /* 0x000fea0003800000 */
.L_x_132:
        /* <DEDUP_REMOVED lines=12> */
.L_x_135:
[----:B------:R-:W-:Y:S05]  /*8040*/  BSYNC B1 ;  /* 0x0000000000017941 */ /* 0x000fea0003800000 */
.L_x_134:
        /* <DEDUP_REMOVED lines=12> */
.L_x_137:
[----:B------:R-:W-:Y:S05]  /*8110*/  BSYNC B1 ;  /* 0x0000000000017941 */ /* 0x000fea0003800000 */
.L_x_136:
        /* <DEDUP_REMOVED lines=12> */
.L_x_139:
[----:B------:R-:W-:Y:S05]  /*81e0*/  BSYNC B1 ;  /* 0x0000000000017941 */ /* 0x000fea0003800000 */
.L_x_138:
        /* <DEDUP_REMOVED lines=12> */
.L_x_141:
[----:B------:R-:W-:Y:S05]  /*82b0*/  BSYNC B1 ;  /* 0x0000000000017941 */ /* 0x000fea0003800000 */
.L_x_140:
        /* <DEDUP_REMOVED lines=12> */
.L_x_143:
[----:B------:R-:W-:Y:S05]  /*8380*/  BSYNC B1 ;  /* 0x0000000000017941 */ /* 0x000fea0003800000 */
.L_x_142:
        /* <DEDUP_REMOVED lines=12> */
.L_x_145:
[----:B------:R-:W-:Y:S05]  /*8450*/  BSYNC B1 ;  /* 0x0000000000017941 */ /* 0x000fea0003800000 */
.L_x_144:
        /* <DEDUP_REMOVED lines=12> */
.L_x_147:
[----:B------:R-:W-:Y:S05]  /*8520*/  BSYNC B1 ;  /* 0x0000000000017941 */ /* 0x000fea0003800000 */
.L_x_146:
        /* <DEDUP_REMOVED lines=12> */
.L_x_149:
[----:B------:R-:W-:Y:S05]  /*85f0*/  BSYNC B1 ;  /* 0x0000000000017941 */ /* 0x000fea0003800000 */
.L_x_148:
        /* <DEDUP_REMOVED lines=12> */
.L_x_151:
[----:B------:R-:W-:Y:S05]  /*86c0*/  BSYNC B1 ;  /* 0x0000000000017941 */ /* 0x000fea0003800000 */
.L_x_150:
        /* <DEDUP_REMOVED lines=12> */
.L_x_153:
[----:B------:R-:W-:Y:S05]  /*8790*/  BSYNC B1 ;  /* 0x0000000000017941 */ /* 0x000fea0003800000 */
.L_x_152:
        /* <DEDUP_REMOVED lines=12> */
.L_x_155:
[----:B------:R-:W-:Y:S05]  /*8860*/  BSYNC B1 ;  /* 0x0000000000017941 */ /* 0x000fea0003800000 */
.L_x_154:
        /* <DEDUP_REMOVED lines=12> */
.L_x_157:
[----:B------:R-:W-:Y:S05]  /*8930*/  BSYNC B1 ;  /* 0x0000000000017941 */ /* 0x000fea0003800000 */
.L_x_156:
[----:B-----5:R-:W-:Y:S01]  /*8940*/  LOP3.LUT R44, R44, 0xff, RZ, 0xc0, !PT ;  /* 0x000000ff2c2c7812 */ /* 0x020fe200078ec0ff */
[----:B------:R-:W-:Y:S01]  /*8950*/  BSSY B1, `(.L_x_158) ;  /* 0x000000b000017945 */ /* 0x000fe20003800000 */
[----:B------:R-:W-:Y:S02]  /*8960*/  ISETP.LT.OR P2, PT, R41, 0x79, !P1 ;  /* 0x000000792900780c */ /* 0x000fe40004f41670 */
[----:B------:R-:W-:Y:S02]  /*8970*/  F2FP.F16.E4M3.UNPACK_B R44, R44 ;  /* 0x0000002cff2c723e */ /* 0x000fe400020006ff */
[----:B0-2---:R-:W-:-:S03]  /*8980*/  PRMT R32, RZ, 0x7610, R32 ;  /* 0x00007610ff207816 */ /* 0x005fc60000000020 */
[----:B------:R-:W-:-:S05]  /*8990*/  HADD2.F32 R44, -RZ, R44.H0_H0 ;  /* 0x2000002cff2c7230 */ /* 0x000fca0000004100 */
[----:B------:R-:W-:-:S04]  /*89a0*/  FMUL R44, R44, UR21 ;  /* 0x000000152c2c7c20 */ /* 0x000fc80008400000 */
[----:B------:R-:W-:-:S05]  /*89b0*/  FFMA R44, R165, UR20, R44 ;  /* 0x00000014a52c7c23 */ /* 0x000fca000800002c */
[----:B------:R-:W-:-:S05]  /*89c0*/  F2FP.SATFINITE.E4M3.F32.PACK_AB_MERGE_C R33, RZ, R44, RZ ;  /* 0x0000002cff21723e */ /* 0x000fca00048070ff */
[----:B------:R0:W-:Y:S01]  /*89d0*/  @!P0 STG.E.U8 desc[UR16][R24.64+0x79], R33 ;  /* 0x0000792118008986 */ /* 0x0001e2000c101110 */
[----:B------:R-:W-:Y:S05]  /*89e0*/  @P2 BRA `(.L_x_159) ;  /* 0x0000000000042947 */ /* 0x000fea0003800000 */
[----:B------:R2:W5:Y:S02]  /*89f0*/  LDG.E.U8 R32, desc[UR16][R34.64+0x78] ;  /* 0x0000781022207981 */ /* 0x000564000c1e1100 */
.L_x_159:
[----:B------:R-:W-:Y:S05]  /*8a00*/  BSYNC B1 ;  /* 0x0000000000017941 */ /* 0x000fea0003800000 */
.L_x_158:
[----:B-----5:R-:W-:Y:S01]  /*8a10*/  LOP3.LUT R32, R32, 0xff, RZ, 0xc0, !PT ;  /* 0x000000ff20207812 */ /* 0x020fe200078ec0ff */
[----:B------:R-:W-:Y:S01]  /*8a20*/  BSSY B1, `(.L_x_160) ;  /* 0x000000b000017945 */ /* 0x000fe20003800000 */
[----:B------:R-:W-:Y:S02]  /*8a30*/  ISETP.LT.OR P1, PT, R41, 0x7a, !P1 ;  /* 0x0000007a2900780c */ /* 0x000fe40004f21670 */
[----:B------:R-:W-:Y:S02]  /*8a40*/  F2FP.F16.E4M3.UNPACK_B R32, R32 ;  /* 0x00000020ff20723e */ /* 0x000fe400020006ff */
[----:B01----:R-:W-:-:S03]  /*8a50*/  PRMT R24, RZ, 0x7610, R24 ;  /* 0x00007610ff187816 */ /* 0x003fc60000000018 */
[----:B------:R-:W-:-:S05]  /*8a60*/  HADD2.F32 R32, -RZ, R32.H0_H0 ;  /* 0x20000020ff207230 */ /* 0x000fca0000004100 */
[----:B------:R-:W-:-:S04]  /*8a70*/  FMUL R25, R32, UR21 ;  /* 0x0000001520197c20 */ /* 0x000fc80008400000 */
[----:B------:R-:W-:-:S05]  /*8a80*/  FFMA R25, R164, UR20, R25 ;  /* 0x00000014a4197c23 */ /* 0x000fca0008000019 */
[----:B------:R-:W-:-:S05]  /*8a90*/  F2FP.SATFINITE.E4M3.F32.PACK_AB_MERGE_C R25, RZ, R25, RZ ;  /* 0x00000019ff19723e */ /* 0x000fca00048070ff */
[----:B------:R0:W-:Y:S01]  /*8aa0*/  @!P2 STG.E.U8 desc[UR16][R26.64+0x78], R25 ;  /* 0x000078191a00a986 */ /* 0x0001e2000c101110 */
[----:B------:R-:W-:Y:S05]  /*8ab0*/  @P1 BRA `(.L_x_161) ;  /* 0x0000000000041947 */ /* 0x000fea0003800000 */
[----:B------:R1:W5:Y:S02]  /*8ac0*/  LDG.E.U8 R24, desc[UR16][R34.64+0x79] ;  /* 0x0000791022187981 */ /* 0x000364000c1e1100 */
.L_x_161:
[----:B------:R-:W-:Y:S05]  /*8ad0*/  BSYNC B1 ;  /* 0x0000000000017941 */ /* 0x000fea0003800000 */
.L_x_160:
[----:B-----5:R-:W-:Y:S01]  /*8ae0*/  LOP3.LUT R24, R24, 0xff, RZ, 0xc0, !PT ;  /* 0x000000ff18187812 */ /* 0x020fe200078ec0ff */
[----:B------:R-:W-:Y:S01]  /*8af0*/  BSSY B1, `(.L_x_162) ;  /* 0x0000013000017945 */ /* 0x000fe20003800000 */
[----:B------:R-:W-:Y:S02]  /*8b00*/  IADD3 R33, P0, R43, 0x80, RZ ;  /* 0x000000802b217810 */ /* 0x000fe40007f1e0ff */
[----:B------:R-:W-:-:S03]  /*8b10*/  F2FP.F16.E4M3.UNPACK_B R24, R24 ;  /* 0x00000018ff18723e */ /* 0x000fc600020006ff */
[----:B0-----:R-:W-:Y:S01]  /*8b20*/  IMAD.X R25, RZ, RZ, R39, P0 ;  /* 0x000000ffff197224 */ /* 0x001fe200000e0627 */
[----:B------:R-:W-:Y:S01]  /*8b30*/  ISETP.GE.AND P0, PT, R42, 0x81, PT ;  /* 0x000000812a00780c */ /* 0x000fe20003f06270 */
[----:B------:R-:W-:Y:S02]  /*8b40*/  HADD2.F32 R24, -RZ, R24.H0_H0 ;  /* 0x20000018ff187230 */ /* 0x000fe40000004100 */
[----:B-12-4-:R-:W-:Y:S01]  /*8b50*/  IMAD R34, R25, UR6, RZ ;  /* 0x0000000619227c24 */ /* 0x016fe2000f8e02ff */
        /* <DEDUP_REMOVED lines=12> */
.L_x_163:
[----:B------:R-:W-:Y:S05]  /*8c20*/  BSYNC B1 ;  /* 0x0000000000017941 */ /* 0x000fea0003800000 */
.L_x_162:
[----:B-----5:R-:W-:Y:S01]  /*8c30*/  LOP3.LUT R32, R32, 0xff, RZ, 0xc0, !PT ;  /* 0x000000ff20207812 */ /* 0x020fe200078ec0ff */
[----:B------:R-:W-:Y:S01]  /*8c40*/  BSSY B1, `(.L_x_164) ;  /* 0x000000b000017945 */ /* 0x000fe20003800000 */
[----:B------:R-:W-:Y:S02]  /*8c50*/  ISETP.LT.OR P2, PT, R41, 0x2, !P0 ;  /* 0x000000022900780c */ /* 0x000fe40004741670 */
[----:B------:R-:W-:Y:S02]  /*8c60*/  F2FP.F16.E4M3.UNPACK_B R32, R32 ;  /* 0x00000020ff20723e */ /* 0x000fe400020006ff */
[----:B0-----:R-:W-:-:S03]  /*8c70*/  PRMT R26, RZ, 0x7610, R26 ;  /* 0x00007610ff1a7816 */ /* 0x001fc6000000001a */
[----:B------:R-:W-:-:S05]  /*8c80*/  HADD2.F32 R32, -RZ, R32.H0_H0 ;  /* 0x20000020ff207230 */ /* 0x000fca0000004100 */
[----:B------:R-:W-:-:S04]  /*8c90*/  FMUL R27, R32, UR21 ;  /* 0x00000015201b7c20 */ /* 0x000fc80008400000 */
[----:B------:R-:W-:-:S05]  /*8ca0*/  FFMA R27, R162, UR20, R27 ;  /* 0x00000014a21b7c23 */ /* 0x000fca000800001b */
[----:B------:R-:W-:-:S05]  /*8cb0*/  F2FP.SATFINITE.E4M3.F32.PACK_AB_MERGE_C R27, RZ, R27, RZ ;  /* 0x0000001bff1b723e */ /* 0x000fca00048070ff */
[----:B------:R0:W-:Y:S01]  /*8cc0*/  @!P3 STG.E.U8 desc[UR16][R28.64], R27 ;  /* 0x0000001b1c00b986 */ /* 0x0001e2000c101110 */
[----:B------:R-:W-:Y:S05]  /*8cd0*/  @P2 BRA `(.L_x_165) ;  /* 0x0000000000042947 */ /* 0x000fea0003800000 */
[----:B------:R2:W5:Y:S02]  /*8ce0*/  LDG.E.U8 R26, desc[UR16][R24.64+0x1] ;  /* 0x00000110181a7981 */ /* 0x000564000c1e1100 */
.L_x_165:
[----:B------:R-:W-:Y:S05]  /*8cf0*/  BSYNC B1 ;  /* 0x0000000000017941 */ /* 0x000fea0003800000 */
.L_x_164:
[----:B-----5:R-:W-:Y:S01]  /*8d00*/  LOP3.LUT R26, R26, 0xff, RZ, 0xc0, !PT ;  /* 0x000000ff1a1a7812 */ /* 0x020fe200078ec0ff */
[----:B------:R-:W-:Y:S01]  /*8d10*/  BSSY B1, `(.L_x_166) ;  /* 0x0000013000017945 */ /* 0x000fe20003800000 */
[----:B------:R-:W-:Y:S02]  /*8d20*/  IADD3 R43, P1, R43, 0x88, RZ ;  /* 0x000000882b2b7810 */ /* 0x000fe40007f3e0ff */
[----:B------:R-:W-:Y:S02]  /*8d30*/  F2FP.F16.E4M3.UNPACK_B R26, R26 ;  /* 0x0000001aff1a723e */ /* 0x000fe400020006ff */
[----:B------:R-:W-:Y:S01]  /*8d40*/  PRMT R32, RZ, 0x7610, R32 ;  /* 0x00007610ff207816 */ /* 0x000fe20000000020 */
[----:B------:R-:W-:Y:S01]  /*8d50*/  IMAD.X R38, RZ, RZ, R39, P1 ;  /* 0x000000ffff267224 */ /* 0x000fe200008e0627 */
[----:B------:R-:W-:Y:S01]  /*8d60*/  ISETP.GE.AND P1, PT, R42, 0x89, PT ;  /* 0x000000892a00780c */ /* 0x000fe20003f26270 */
[----:B------:R-:W-:Y:S02]  /*8d70*/  HADD2.F32 R26, -RZ, R26.H0_H0 ;  /* 0x2000001aff1a7230 */ /* 0x000fe40000004100 */
[----:B------:R-:W-:Y:S01]  /*8d80*/  IMAD R38, R38, UR6, RZ ;  /* 0x0000000626267c24 */ /* 0x000fe2000f8e02ff */
[----:B------:R-:W-:Y:S01]  /*8d90*/  ISETP.LT.OR P5, PT, R41, 0x1, !P1 ;  /* 0x000000012900780c */ /* 0x000fe20004fa1670 */
[----:B------:R-:W-:-:S04]  /*8da0*/  IMAD.WIDE.U32 R36, R43, UR6, R36 ;  /* 0x000000062b247c25 */ /* 0x000fc8000f8e0024 */
[----:B------:R-:W-:Y:S01]  /*8db0*/  FMUL R26, R26, UR21 ;  /* 0x000000151a1a7c20 */ /* 0x000fe20008400000 */
[----:B------:R-:W-:-:S03]  /*8dc0*/  IMAD R43, R43, UR7, R38 ;  /* 0x000000072b2b7c24 */ /* 0x000fc6000f8e0226 */
[----:B------:R-:W-:Y:S01]  /*8dd0*/  FFMA R161, R161, UR20, R26 ;  /* 0x00000014a1a17c23 */ /* 0x000fe2000800001a */
[----:B------:R-:W-:-:S04]  /*8de0*/  IADD3 R26, P3, R36, UR8, RZ ;  /* 0x00000008241a7c10 */ /* 0x000fc8000ff7e0ff */
[----:B------:R-:W-:Y:S02]  /*8df0*/  F2FP.SATFINITE.E4M3.F32.PACK_AB_MERGE_C R161, RZ, R161, RZ ;  /* 0x000000a1ffa1723e */ /* 0x000fe400048070ff */
[----:B0-----:R-:W-:-:S03]  /*8e00*/  IADD3.X R27, R37, UR9, R43, P3, !PT ;  /* 0x00000009251b7c10 */ /* 0x001fc60009ffe42b */
[----:B------:R0:W-:Y:S01]  /*8e10*/  @!P2 STG.E.U8 desc[UR16][R28.64+0x1], R161 ;  /* 0x000001a11c00a986 */ /* 0x0001e2000c101110 */
[----:B------:R-:W-:Y:S05]  /*8e20*/  @P5 BRA `(.L_x_167) ;  /* 0x0000000000045947 */ /* 0x000fea0003800000 */
[----:B------:R4:W5:Y:S02]  /*8e30*/  LDG.E.U8 R32, desc[UR16][R26.64] ;  /* 0x000000101a207981 */ /* 0x000964000c1e1100 */
.L_x_167:
[----:B------:R-:W-:Y:S05]  /*8e40*/  BSYNC B1 ;  /* 0x0000000000017941 */ /* 0x000fea0003800000 */
.L_x_166:
        /* <DEDUP_REMOVED lines=12> */
.L_x_169:
[----:B------:R-:W-:Y:S05]  /*8f10*/  BSYNC B1 ;  /* 0x0000000000017941 */ /* 0x000fea0003800000 */
.L_x_168:
        /* <DEDUP_REMOVED lines=12> */
.L_x_171:
[----:B------:R-:W-:Y:S05]  /*8fe0*/  BSYNC B1 ;  /* 0x0000000000017941 */ /* 0x000fea0003800000 */
.L_x_170:
        /* <DEDUP_REMOVED lines=12> */
.L_x_173:
[----:B------:R-:W-:Y:S05]  /*90b0*/  BSYNC B1 ;  /* 0x0000000000017941 */ /* 0x000fea0003800000 */
.L_x_172:
        /* <DEDUP_REMOVED lines=12> */
.L_x_175:
[----:B------:R-:W-:Y:S05]  /*9180*/  BSYNC B1 ;  /* 0x0000000000017941 */ /* 0x000fea0003800000 */
.L_x_174:
        /* <DEDUP_REMOVED lines=12> */
.L_x_177:
[----:B------:R-:W-:Y:S05]  /*9250*/  BSYNC B1 ;  /* 0x0000000000017941 */ /* 0x000fea0003800000 */
.L_x_176:
        /* <DEDUP_REMOVED lines=12> */
.L_x_179:
[----:B------:R-:W-:Y:S05]  /*9320*/  BSYNC B1 ;  /* 0x0000000000017941 */ /* 0x000fea0003800000 */
.L_x_178:
        /* <DEDUP_REMOVED lines=12> */
.L_x_181:
[----:B------:R-:W-:Y:S05]  /*93f0*/  BSYNC B1 ;  /* 0x0000000000017941 */ /* 0x000fea0003800000 */
.L_x_180:
        /* <DEDUP_REMOVED lines=12> */
.L_x_183:
[----:B------:R-:W-:Y:S05]  /*94c0*/  BSYNC B1 ;  /* 0x0000000000017941 */ /* 0x000fea0003800000 */
.L_x_182:
        /* <DEDUP_REMOVED lines=12> */
.L_x_185:
[----:B------:R-:W-:Y:S05]  /*9590*/  BSYNC B1 ;  /* 0x0000000000017941 */ /* 0x000fea0003800000 */
.L_x_184:
[----:B-----5:R-:W-:Y:S01]  /*95a0*/  LOP3.LUT R32, R32, 0xff, RZ, 0xc0, !PT ;  /* 0x000000ff20207812 */ /* 0x020fe200078ec0ff */
[----:B------:R-:W-:Y:S01]  /*95b0*/  BSSY B1, `(.L_x_186) ;  /* 0x000000b000017945 */ /* 0x000fe20003800000 */
[----:B------:R-:W-:Y:S02]  /*95c0*/  ISETP.LT.OR P3, PT, R41, 0x19, !P0 ;  /* 0x000000192900780c */ /* 0x000fe40004761670 */
[----:B------:R-:W-:-:S05]  /*95d0*/  F2FP.F16.E4M3.UNPACK_B R32, R32 ;  /* 0x00000020ff20723e */ /* 0x000fca00020006ff */
[----:B------:R-:W-:-:S05]  /*95e0*/  HADD2.F32 R32, -RZ, R32.H0_H0 ;  /* 0x20000020ff207230 */ /* 0x000fca0000004100 */
[----:B------:R-:W-:-:S04]  /*95f0*/  FMUL R32, R32, UR21 ;  /* 0x0000001520207c20 */ /* 0x000fc80008400000 */
[----:B------:R-:W-:Y:S01]  /*9600*/  FFMA R32, R23, UR20, R32 ;  /* 0x0000001417207c23 */ /* 0x000fe20008000020 */
[----:B------:R-:W-:-:S04]  /*9610*/  PRMT R23, RZ, 0x7610, R23 ;  /* 0x00007610ff177816 */ /* 0x000fc80000000017 */
[----:B0-----:R-:W-:-:S05]  /*9620*/  F2FP.SATFINITE.E4M3.F32.PACK_AB_MERGE_C R33, RZ, R32, RZ ;  /* 0x00000020ff21723e */ /* 0x001fca00048070ff */
[----:B------:R0:W-:Y:S01]  /*9630*/  @!P2 STG.E.U8 desc[UR16][R30.64+0x11], R33 ;  /* 0x000011211e00a986 */ /* 0x0001e2000c101110 */
[----:B------:R-:W-:Y:S05]  /*9640*/  @P3 BRA `(.L_x_187) ;  /* 0x0000000000043947 */ /* 0x000fea0003800000 */
[----:B------:R0:W5:Y:S02]  /*9650*/  LDG.E.U8 R23, desc[UR16][R24.64+0x18] ;  /* 0x0000181018177981 */ /* 0x000164000c1e1100 */
.L_x_187:
[----:B------:R-:W-:Y:S05]  /*9660*/  BSYNC B1 ;  /* 0x0000000000017941 */ /* 0x000fea0003800000 */
.L_x_186:
        /* <DEDUP_REMOVED lines=8> */
[----:B------:R-:W-:-:S05]  /*96f0*/  F2FP.SATFINITE.E4M3.F32.PACK_AB_MERGE_C R23, RZ, R23, RZ ;  /* 0x00000017ff17723e */ /* 0x000fca00048070ff */
[----:B------:R0:W-:Y:S01]  /*9700*/  @!P3 STG.E.U8 desc[UR16][R28.64+0x18], R23 ;  /* 0x000018171c00b986 */ /* 0x0001e2000c101110 */
[----:B------:R-:W-:Y:S05]  /*9710*/  @P2 BRA `(.L_x_189) ;  /* 0x0000000000042947 */ /* 0x000fea0003800000 */
[----:B------:R0:W5:Y:S02]  /*9720*/  LDG.E.U8 R22, desc[UR16][R24.64+0x19] ;  /* 0x0000191018167981 */ /* 0x000164000c1e1100 */
.L_x_189:
[----:B------:R-:W-:Y:S05]  /*9730*/  BSYNC B1 ;  /* 0x0000000000017941 */ /* 0x000fea0003800000 */
.L_x_188:
        /* <DEDUP_REMOVED lines=12> */
.L_x_191:
[----:B------:R-:W-:Y:S05]  /*9800*/  BSYNC B1 ;  /* 0x0000000000017941 */ /* 0x000fea0003800000 */
.L_x_190:
        /* <DEDUP_REMOVED lines=12> */
.L_x_193:
[----:B------:R-:W-:Y:S05]  /*98d0*/  BSYNC B1 ;  /* 0x0000000000017941 */ /* 0x000fea0003800000 */
.L_x_192:
        /* <DEDUP_REMOVED lines=12> */
.L_x_195:
[----:B------:R-:W-:Y:S05]  /*99a0*/  BSYNC B1 ;  /* 0x0000000000017941 */ /* 0x000fea0003800000 */
.L_x_194:
        /* <DEDUP_REMOVED lines=12> */
.L_x_197:
[----:B------:R-:W-:Y:S05]  /*9a70*/  BSYNC B1 ;  /* 0x0000000000017941 */ /* 0x000fea0003800000 */
.L_x_196:
        /* <DEDUP_REMOVED lines=12> */
.L_x_199:
[----:B------:R-:W-:Y:S05]  /*9b40*/  BSYNC B1 ;  /* 0x0000000000017941 */ /* 0x000fea0003800000 */
.L_x_198:
        /* <DEDUP_REMOVED lines=12> */
.L_x_201:
[----:B------:R-:W-:Y:S05]  /*9c10*/  BSYNC B1 ;  /* 0x0000000000017941 */ /* 0x000fea0003800000 */
.L_x_200:
        /* <DEDUP_REMOVED lines=12> */
.L_x_203:
[----:B------:R-:W-:Y:S05]  /*9ce0*/  BSYNC B1 ;  /* 0x0000000000017941 */ /* 0x000fea0003800000 */
.L_x_202:
        /* <DEDUP_REMOVED lines=12> */
.L_x_205:
[----:B------:R-:W-:Y:S05]  /*9db0*/  BSYNC B1 ;  /* 0x0000000000017941 */ /* 0x000fea0003800000 */
.L_x_204:
        /* <DEDUP_REMOVED lines=12> */
.L_x_207:
[----:B------:R-:W-:Y:S05]  /*9e80*/  BSYNC B1 ;  /* 0x0000000000017941 */ /* 0x000fea0003800000 */
.L_x_206:
        /* <DEDUP_REMOVED lines=12> */
.L_x_209:
[----:B------:R-:W-:Y:S05]  /*9f50*/  BSYNC B1 ;  /* 0x0000000000017941 */ /* 0x000fea0003800000 */
.L_x_208:
        /* <DEDUP_REMOVED lines=12> */
.L_x_211:
[----:B------:R-:W-:Y:S05]  /*a020*/  BSYNC B1 ;  /* 0x0000000000017941 */ /* 0x000fea0003800000 */
.L_x_210:
        /* <DEDUP_REMOVED lines=12> */
.L_x_213:
[----:B------:R-:W-:Y:S05]  /*a0f0*/  BSYNC B1 ;  /* 0x0000000000017941 */ /* 0x000fea0003800000 */
.L_x_212:
        /* <DEDUP_REMOVED lines=12> */
.L_x_215:
[----:B------:R-:W-:Y:S05]  /*a1c0*/  BSYNC B1 ;  /* 0x0000000000017941 */ /* 0x000fea0003800000 */
.L_x_214:
        /* <DEDUP_REMOVED lines=12> */
.L_x_217:
[----:B------:R-:W-:Y:S05]  /*a290*/  BSYNC B1 ;  /* 0x0000000000017941 */ /* 0x000fea0003800000 */
.L_x_216:
        /* <DEDUP_REMOVED lines=12> */
.L_x_219:
[----:B------:R-:W-:Y:S05]  /*a360*/  BSYNC B1 ;  /* 0x0000000000017941 */ /* 0x000fea0003800000 */
.L_x_218:
        /* <DEDUP_REMOVED lines=12> */
.L_x_221:
[----:B------:R-:W-:Y:S05]  /*a430*/  BSYNC B1 ;  /* 0x0000000000017941 */ /* 0x000fea0003800000 */
.L_x_220:
        /* <DEDUP_REMOVED lines=12> */
.L_x_223:
[----:B------:R-:W-:Y:S05]  /*a500*/  BSYNC B1 ;  /* 0x0000000000017941 */ /* 0x000fea0003800000 */
.L_x_222:
        /* <DEDUP_REMOVED lines=12> */
.L_x_225:
[----:B------:R-:W-:Y:S05]  /*a5d0*/  BSYNC B1 ;  /* 0x0000000000017941 */ /* 0x000fea0003800000 */
.L_x_224:
        /* <DEDUP_REMOVED lines=12> */
.L_x_227:
[----:B------:R-:W-:Y:S05]  /*a6a0*/  BSYNC B1 ;  /* 0x0000000000017941 */ /* 0x000fea0003800000 */
.L_x_226:
        /* <DEDUP_REMOVED lines=12> */
.L_x_229:
[----:B------:R-:W-:Y:S05]  /*a770*/  BSYNC B1 ;  /* 0x0000000000017941 */ /* 0x000fea0003800000 */
.L_x_228:
[----:B-----5:R-:W-:Y:S01]  /*a780*/  LOP3.LUT R2, R2, 0xff, RZ, 0xc0, !PT ;  /* 0x000000ff02027812 */ /* 0x020fe200078ec0ff */
[----:B------:R-:W-:Y:S01]  /*a790*/  BSSY B1, `(.L_x_230) ;  /* 0x000000b000017945 */ /* 0x000fe20003800000 */
[----:B------:R-:W-:Y:S02]  /*a7a0*/  ISETP.LT.OR P3, PT, R41, 0x41, !P1 ;  /* 0x000000412900780c */ /* 0x000fe40004f61670 */
[----:B------:R-:W-:-:S05]  /*a7b0*/  F2FP.F16.E4M3.UNPACK_B R2, R2 ;  /* 0x00000002ff02723e */ /* 0x000fca00020006ff */
[----:B------:R-:W-:-:S05]  /*a7c0*/  HADD2.F32 R2, -RZ, R2.H0_H0 ;  /* 0x20000002ff027230 */ /* 0x000fca0000004100 */
[----:B0-----:R-:W-:-:S04]  /*a7d0*/  FMUL R3, R2, UR21 ;  /* 0x0000001502037c20 */ /* 0x001fc80008400000 */
[----:B------:R-:W-:Y:S01]  /*a7e0*/  FFMA R3, R0, UR20, R3 ;  /* 0x0000001400037c23 */ /* 0x000fe20008000003 */
[----:B------:R-:W-:-:S04]  /*a7f0*/  PRMT R0, RZ, 0x7610, R0 ;  /* 0x00007610ff007816 */ /* 0x000fc80000000000 */
[----:B------:R-:W-:-:S05]  /*a800*/  F2FP.SATFINITE.E4M3.F32.PACK_AB_MERGE_C R3, RZ, R3, RZ ;  /* 0x00000003ff03723e */ /* 0x000fca00048070ff */
[----:B------:R0:W-:Y:S01]  /*a810*/  @!P2 STG.E.U8 desc[UR16][R28.64+0x41], R3 ;  /* 0x000041031c00a986 */ /* 0x0001e2000c101110 */
[----:B------:R-:W-:Y:S05]  /*a820*/  @P3 BRA `(.L_x_231) ;  /* 0x0000000000043947 */ /* 0x000fea0003800000 */
[----:B------:R0:W5:Y:S02]  /*a830*/  LDG.E.U8 R0, desc[UR16][R26.64+0x40] ;  /* 0x000040101a007981 */ /* 0x000164000c1e1100 */
.L_x_231:
[----:B------:R-:W-:Y:S05]  /*a840*/  BSYNC B1 ;  /* 0x0000000000017941 */ /* 0x000fea0003800000 */
.L_x_230:
[----:B------:R-:W2:Y:S01]  /*a850*/  LDL.LU R2, [R1] ;  /* 0x0000000001027983 */ /* 0x000ea20000300800 */
[----:B-----5:R-:W-:Y:S01]  /*a860*/  LOP3.LUT R0, R0, 0xff, RZ, 0xc0, !PT ;  /* 0x000000ff00007812 */ /* 0x020fe200078ec0ff */
[----:B------:R-:W-:Y:S01]  /*a870*/  BSSY B1, `(.L_x_232) ;  /* 0x000000b000017945 */ /* 0x000fe20003800000 */
[----:B------:R-:W-:Y:S02]  /*a880*/  ISETP.LT.OR P2, PT, R41, 0x42, !P1 ;  /* 0x000000422900780c */ /* 0x000fe40004f41670 */
[----:B------:R-:W-:-:S05]  /*a890*/  F2FP.F16.E4M3.UNPACK_B R0, R0 ;  /* 0x00000000ff00723e */ /* 0x000fca00020006ff */
[----:B------:R-:W-:-:S05]  /*a8a0*/  HADD2.F32 R0, -RZ, R0.H0_H0 ;  /* 0x20000000ff007230 */ /* 0x000fca0000004100 */
[----:B------:R-:W-:-:S04]  /*a8b0*/  FMUL R0, R0, UR21 ;  /* 0x0000001500007c20 */ /* 0x000fc80008400000 */
[----:B--2---:R-:W-:-:S05]  /*a8c0*/  FFMA R0, R2, UR20, R0 ;  /* 0x0000001402007c23 */ /* 0x004fca0008000000 */
[----:B0-----:R-:W-:Y:S02]  /*a8d0*/  F2FP.SATFINITE.E4M3.F32.PACK_AB_MERGE_C R3, RZ, R0, RZ ;  /* 0x00000000ff03723e */ /* 0x001fe400048070ff */
[----:B------:R-:W-:-:S03]  /*a8e0*/  PRMT R0, RZ, 0x7610, R0 ;  /* 0x00007610ff007816 */ /* 0x000fc60000000000 */
[----:B------:R0:W-:Y:S01]  /*a8f0*/  @!P3 STG.E.U8 desc[UR16][R30.64+0x40], R3 ;  /* 0x000040031e00b986 */ /* 0x0001e2000c101110 */
[----:B------:R-:W-:Y:S05]  /*a900*/  @P2 BRA `(.L_x_233) ;  /* 0x0000000000042947 */ /* 0x000fea0003800000 */
[----:B------:R2:W5:Y:S02]  /*a910*/  LDG.E.U8 R0, desc[UR16][R26.64+0x41] ;  /* 0x000041101a007981 */ /* 0x000564000c1e1100 */
.L_x_233:
[----:B------:R-:W-:Y:S05]  /*a920*/  BSYNC B1 ;  /* 0x0000000000017941 */ /* 0x000fea0003800000 */
.L_x_232:
[----:B------:R-:W3:Y:S01]  /*a930*/  LDL.LU R2, [R1+0x4] ;  /* 0x0000040001027983 */ /* 0x000ee20000300800 */
[----:B-----5:R-:W-:Y:S01]  /*a940*/  LOP3.LUT R0, R0, 0xff, RZ, 0xc0, !PT ;  /* 0x000000ff00007812 */ /* 0x020fe200078ec0ff */
[----:B------:R-:W-:Y:S01]  /*a950*/  BSSY B1, `(.L_x_234) ;  /* 0x000000b000017945 */ /* 0x000fe20003800000 */
[----:B------:R-:W-:Y:S02]  /*a960*/  ISETP.LT.OR P3, PT, R41, 0x49, !P0 ;  /* 0x000000492900780c */ /* 0x000fe40004761670 */
[----:B------:R-:W-:-:S05]  /*a970*/  F2FP.F16.E4M3.UNPACK_B R0, R0 ;  /* 0x00000000ff00723e */ /* 0x000fca00020006ff */
[----:B------:R-:W-:-:S05]  /*a980*/  HADD2.F32 R0, -RZ, R0.H0_H0 ;  /* 0x20000000ff007230 */ /* 0x000fca0000004100 */
[----:B------:R-:W-:-:S04]  /*a990*/  FMUL R0, R0, UR21 ;  /* 0x0000001500007c20 */ /* 0x000fc80008400000 */
[----:B---3--:R-:W-:-:S05]  /*a9a0*/  FFMA R0, R2, UR20, R0 ;  /* 0x0000001402007c23 */ /* 0x008fca0008000000 */
[----:B0-----:R-:W-:Y:S02]  /*a9b0*/  F2FP.SATFINITE.E4M3.F32.PACK_AB_MERGE_C R3, RZ, R0, RZ ;  /* 0x00000000ff03723e */ /* 0x001fe400048070ff */
[----:B------:R-:W-:-:S03]  /*a9c0*/  PRMT R0, RZ, 0x7610, R0 ;  /* 0x00007610ff007816 */ /* 0x000fc60000000000 */
[----:B------:R0:W-:Y:S01]  /*a9d0*/  @!P2 STG.E.U8 desc[UR16][R30.64+0x41], R3 ;  /* 0x000041031e00a986 */ /* 0x0001e2000c101110 */
[----:B------:R-:W-:Y:S05]  /*a9e0*/  @P3 BRA `(.L_x_235) ;  /* 0x0000000000043947 */ /* 0x000fea0003800000 */
[----:B------:R3:W5:Y:S02]  /*a9f0*/  LDG.E.U8 R0, desc[UR16][R24.64+0x48] ;  /* 0x0000481018007981 */ /* 0x000764000c1e1100 */
.L_x_235:
[----:B------:R-:W-:Y:S05]  /*aa00*/  BSYNC B1 ;  /* 0x0000000000017941 */ /* 0x000fea0003800000 */
.L_x_234:
[----:B------:R-:W2:Y:S01]  /*aa10*/  LDL.LU R2, [R1+0x8] ;  /* 0x0000080001027983 */ /* 0x000ea20000300800 */
        /* <DEDUP_REMOVED lines=12> */
.L_x_237:
[----:B------:R-:W-:Y:S05]  /*aae0*/  BSYNC B1 ;  /* 0x0000000000017941 */ /* 0x000fea0003800000 */
.L_x_236:
        /* <DEDUP_REMOVED lines=13> */
.L_x_239:
[----:B------:R-:W-:Y:S05]  /*abc0*/  BSYNC B1 ;  /* 0x0000000000017941 */ /* 0x000fea0003800000 */
.L_x_238:
        /* <DEDUP_REMOVED lines=13> */
.L_x_241:
[----:B------:R-:W-:Y:S05]  /*aca0*/  BSYNC B1 ;  /* 0x0000000000017941 */ /* 0x000fea0003800000 */
.L_x_240:
        /* <DEDUP_REMOVED lines=13> */
.L_x_243:
[----:B------:R-:W-:Y:S05]  /*ad80*/  BSYNC B1 ;  /* 0x0000000000017941 */ /* 0x000fea0003800000 */
.L_x_242:
        /* <DEDUP_REMOVED lines=13> */
.L_x_245:
[----:B------:R-:W-:Y:S05]  /*ae60*/  BSYNC B1 ;  /* 0x0000000000017941 */ /* 0x000fea0003800000 */
.L_x_244:
        /* <DEDUP_REMOVED lines=13> */
.L_x_247:
[----:B------:R-:W-:Y:S05]  /*af40*/  BSYNC B1 ;  /* 0x0000000000017941 */ /* 0x000fea0003800000 */
.L_x_246:
        /* <DEDUP_REMOVED lines=13> */
.L_x_249:
[----:B------:R-:W-:Y:S05]  /*b020*/  BSYNC B1 ;  /* 0x0000000000017941 */ /* 0x000fea0003800000 */
.L_x_248:
        /* <DEDUP_REMOVED lines=13> */
.L_x_251:
[----:B------:R-:W-:Y:S05]  /*b100*/  BSYNC B1 ;  /* 0x0000000000017941 */ /* 0x000fea0003800000 */
.L_x_250:
        /* <DEDUP_REMOVED lines=13> */
.L_x_253:
[----:B------:R-:W-:Y:S05]  /*b1e0*/  BSYNC B1 ;  /* 0x0000000000017941 */ /* 0x000fea0003800000 */
.L_x_252:
        /* <DEDUP_REMOVED lines=13> */
.L_x_255:
[----:B------:R-:W-:Y:S05]  /*b2c0*/  BSYNC B1 ;  /* 0x0000000000017941 */ /* 0x000fea0003800000 */
.L_x_254:
        /* <DEDUP_REMOVED lines=13> */
.L_x_257:
[----:B------:R-:W-:Y:S05]  /*b3a0*/  BSYNC B1 ;  /* 0x0000000000017941 */ /* 0x000fea0003800000 */
.L_x_256:
        /* <DEDUP_REMOVED lines=13> */
.L_x_259:
[----:B------:R-:W-:Y:S05]  /*b480*/  BSYNC B1 ;  /* 0x0000000000017941 */ /* 0x000fea0003800000 */
.L_x_258:
        /* <DEDUP_REMOVED lines=13> */
.L_x_261:
[----:B------:R-:W-:Y:S05]  /*b560*/  BSYNC B1 ;  /* 0x0000000000017941 */ /* 0x000fea0003800000 */
.L_x_260:
        /* <DEDUP_REMOVED lines=13> */
.L_x_263:
[----:B------:R-:W-:Y:S05]  /*b640*/  BSYNC B1 ;  /* 0x0000000000017941 */ /* 0x000fea0003800000 */
.L_x_262:
        /* <DEDUP_REMOVED lines=13> */
.L_x_265:
[----:B------:R-:W-:Y:S05]  /*b720*/  BSYNC B1 ;  /* 0x0000000000017941 */ /* 0x000fea0003800000 */
.L_x_264:
        /* <DEDUP_REMOVED lines=13> */
.L_x_267:
[----:B------:R-:W-:Y:S05]  /*b800*/  BSYNC B1 ;  /* 0x0000000000017941 */ /* 0x000fea0003800000 */
.L_x_266:
        /* <DEDUP_REMOVED lines=13> */
.L_x_269:
[----:B------:R-:W-:Y:S05]  /*b8e0*/  BSYNC B1 ;  /* 0x0000000000017941 */ /* 0x000fea0003800000 */
.L_x_268:
        /* <DEDUP_REMOVED lines=13> */
.L_x_271:
[----:B------:R-:W-:Y:S05]  /*b9c0*/  BSYNC B1 ;  /* 0x0000000000017941 */ /* 0x000fea0003800000 */
.L_x_270:
        /* <DEDUP_REMOVED lines=13> */
.L_x_273:
[----:B------:R-:W-:Y:S05]  /*baa0*/  BSYNC B1 ;  /* 0x0000000000017941 */ /* 0x000fea0003800000 */
.L_x_272:
        /* <DEDUP_REMOVED lines=13> */
.L_x_275:
[----:B------:R-:W-:Y:S05]  /*bb80*/  BSYNC B1 ;  /* 0x0000000000017941 */ /* 0x000fea0003800000 */
.L_x_274:
        /* <DEDUP_REMOVED lines=13> */
.L_x_277:
[----:B------:R-:W-:Y:S05]  /*bc60*/  BSYNC B1 ;  /* 0x0000000000017941 */ /* 0x000fea0003800000 */
.L_x_276:
        /* <DEDUP_REMOVED lines=13> */
.L_x_279:
[----:B------:R-:W-:Y:S05]  /*bd40*/  BSYNC B1 ;  /* 0x0000000000017941 */ /* 0x000fea0003800000 */
.L_x_278:
        /* <DEDUP_REMOVED lines=13> */
.L_x_281:
[----:B------:R-:W-:Y:S05]  /*be20*/  BSYNC B1 ;  /* 0x0000000000017941 */ /* 0x000fea0003800000 */
.L_x_280:
        /* <DEDUP_REMOVED lines=13> */
.L_x_283:
[----:B------:R-:W-:Y:S05]  /*bf00*/  BSYNC B1 ;  /* 0x0000000000017941 */ /* 0x000fea0003800000 */
.L_x_282:
        /* <DEDUP_REMOVED lines=13> */
.L_x_285:
[----:B------:R-:W-:Y:S05]  /*bfe0*/  BSYNC B1 ;  /* 0x0000000000017941 */ /* 0x000fea0003800000 */
.L_x_284:
        /* <DEDUP_REMOVED lines=13> */
.L_x_287:
[----:B------:R-:W-:Y:S05]  /*c0c0*/  BSYNC B1 ;  /* 0x0000000000017941 */ /* 0x000fea0003800000 */
.L_x_286:
        /* <DEDUP_REMOVED lines=13> */
.L_x_289:
[----:B------:R-:W-:Y:S05]  /*c1a0*/  BSYNC B1 ;  /* 0x0000000000017941 */ /* 0x000fea0003800000 */
.L_x_288:
[----:B------:R-:W-:Y:S05]  /*c1b0*/  @P1 BRA `(.L_x_290) ;  /* 0x0000002000ac1947 */ /* 0x000fea0003800000 */
[----:B------:R-:W2:Y:S01]  /*c1c0*/  LDL.LU R2, [R1+0x74] ;  /* 0x0000740001027983 */ /* 0x000ea20000300800 */
[----:B-----5:R-:W-:-:S04]  /*c1d0*/  LOP3.LUT R0, R0, 0xff, RZ, 0xc0, !PT ;  /* 0x000000ff00007812 */ /* 0x020fc800078ec0ff */
[----:B------:R-:W-:-:S05]  /*c1e0*/  F2FP.F16.E4M3.UNPACK_B R0, R0 ;  /* 0x00000000ff00723e */ /* 0x000fca00020006ff */
[----:B------:R-:W-:-:S05]  /*c1f0*/  HADD2.F32 R0, -RZ, R0.H0_H0 ;  /* 0x20000000ff007230 */ /* 0x000fca0000004100 */
[----:B------:R-:W-:-:S04]  /*c200*/  FMUL R0, R0, UR21 ;  /* 0x0000001500007c20 */ /* 0x000fc80008400000 */
[----:B--2---:R-:W-:-:S05]  /*c210*/  FFMA R0, R2, UR20, R0 ;  /* 0x0000001402007c23 */ /* 0x004fca0008000000 */
[----:B0-----:R-:W-:-:S05]  /*c220*/  F2FP.SATFINITE.E4M3.F32.PACK_AB_MERGE_C R3, RZ, R0, RZ ;  /* 0x00000000ff03723e */ /* 0x001fca00048070ff */
[----:B------:R0:W-:Y:S01]  /*c230*/  STG.E.U8 desc[UR16][R30.64+0x79], R3 ;  /* 0x000079031e007986 */ /* 0x0001e2000c101110 */
[----:B------:R-:W-:Y:S05]  /*c240*/  BRA `(.L_x_290) ;  /* 0x0000002000887947 */ /* 0x000fea0003800000 */
.L_x_33:
[C---:B------:R-:W-:Y:S01]  /*c250*/  ISETP.GE.AND P3, PT, R42.reuse, 0x1, PT ;  /* 0x000000012a00780c */ /* 0x040fe20003f66270 */
[----:B------:R-:W2:Y:S01]  /*c260*/  LDL.LU R227, [R1+0x10] ;  /* 0x0000100001e37983 */ /* 0x000ea20000300800 */
[----:B------:R-:W-:Y:S01]  /*c270*/  ISETP.GE.AND P2, PT, R42, 0x9, PT ;  /* 0x000000092a00780c */ /* 0x000fe20003f46270 */
[----:B------:R-:W-:Y:S01]  /*c280*/  FMUL R225, R225, UR20 ;  /* 0x00000014e1e17c20 */ /* 0x000fe20008400000 */
[C---:B------:R-:W-:Y:S01]  /*c290*/  ISETP.LT.OR P0, PT, R41.reuse, 0x1, !P3 ;  /* 0x000000012900780c */ /* 0x040fe20005f01670 */
[----:B------:R-:W-:Y:S01]  /*c2a0*/  FMUL R226, R226, UR20 ;  /* 0x00000014e2e27c20 */ /* 0x000fe20008400000 */
[----:B------:R-:W-:Y:S01]  /*c2b0*/  ISETP.LT.OR P1, PT, R41, 0x2, !P3 ;  /* 0x000000022900780c */ /* 0x000fe20005f21670 */
[----:B------:R-:W-:Y:S01]  /*c2c0*/  FMUL R223, R223, UR20 ;  /* 0x00000014dfdf7c20 */ /* 0x000fe20008400000 */
[----:B------:R-:W-:Y:S01]  /*c2d0*/  ISETP.LT.OR P6, PT, R41, 0x2, !P2 ;  /* 0x000000022900780c */ /* 0x000fe200057c1670 */
[----:B------:R-:W-:Y:S01]  /*c2e0*/  FMUL R224, R224, UR20 ;  /* 0x00000014e0e07c20 */ /* 0x000fe20008400000 */
[----:B------:R-:W-:-:S02]  /*c2f0*/  F2FP.SATFINITE.E4M3.F32.PACK_AB_MERGE_C R33, RZ, R226, RZ ;  /* 0x000000e2ff21723e */ /* 0x000fc400048070ff */
[----:B------:R-:W-:Y:S01]  /*c300*/  F2FP.SATFINITE.E4M3.F32.PACK_AB_MERGE_C R225, RZ, R225, RZ ;  /* 0x000000e1ffe1723e */ /* 0x000fe200048070ff */
[----:B------:R-:W-:Y:S01]  /*c310*/  FMUL R222, R222, UR20 ;  /* 0x00000014dede7c20 */ /* 0x000fe20008400000 */
[----:B------:R-:W-:Y:S01]  /*c320*/  ISETP.LT.OR P5, PT, R41, 0x1, !P2 ;  /* 0x000000012900780c */ /* 0x000fe200057a1670 */
[----:B------:R-:W-:Y:S01]  /*c330*/  FMUL R221, R221, UR20 ;  /* 0x00000014dddd7c20 */ /* 0x000fe20008400000 */
[----:B------:R-:W-:Y:S01]  /*c340*/  F2FP.SATFINITE.E4M3.F32.PACK_AB_MERGE_C R223, RZ, R223, RZ ;  /* 0x000000dfffdf723e */ /* 0x000fe200048070ff */
[----:B------:R0:W-:Y:S01]  /*c350*/  @!P0 STG.E.U8 desc[UR16][R24.64], R33 ;  /* 0x0000002118008986 */ /* 0x0001e2000c101110 */
[----:B------:R-:W-:-:S03]  /*c360*/  ISETP.LT.OR P0, PT, R41, 0x9, !P3 ;  /* 0x000000092900780c */ /* 0x000fc60005f01670 */
[----:B------:R-:W-:Y:S01]  /*c370*/  @!P1 STG.E.U8 desc[UR16][R24.64+0x1], R225 ;  /* 0x000001e118009986 */ /* 0x000fe2000c101110 */
[----:B------:R-:W-:-:S03]  /*c380*/  ISETP.LT.OR P1, PT, R41, 0xa, !P3 ;  /* 0x0000000a2900780c */ /* 0x000fc60005f21670 */
[----:B------:R-:W-:Y:S01]  /*c390*/  @!P6 STG.E.U8 desc[UR16][R26.64+0x1], R223 ;  /* 0x000001df1a00e986 */ /* 0x000fe2000c101110 */
[----:B------:R-:W-:Y:S01]  /*c3a0*/  ISETP.LT.OR P6, PT, R41, 0xa, !P2 ;  /* 0x0000000a2900780c */ /* 0x000fe200057c1670 */
[----:B------:R-:W-:Y:S01]  /*c3b0*/  FMUL R219, R219, UR20 ;  /* 0x00000014dbdb7c20 */ /* 0x000fe20008400000 */
[----:B------:R-:W-:Y:S01]  /*c3c0*/  F2FP.SATFINITE.E4M3.F32.PACK_AB_MERGE_C R35, RZ, R224, RZ ;  /* 0x000000e0ff23723e */ /* 0x000fe200048070ff */
[----:B------:R-:W-:Y:S01]  /*c3d0*/  FMUL R220, R220, UR20 ;  /* 0x00000014dcdc7c20 */ /* 0x000fe20008400000 */
[----:B0-----:R-:W-:Y:S01]  /*c3e0*/  F2FP.SATFINITE.E4M3.F32.PACK_AB_MERGE_C R33, RZ, R222, RZ ;  /* 0x000000deff21723e */ /* 0x001fe200048070ff */
[----:B------:R-:W-:Y:S01]  /*c3f0*/  FMUL R218, R218, UR20 ;  /* 0x00000014dada7c20 */ /* 0x000fe20008400000 */
[----:B------:R-:W-:Y:S01]  /*c400*/  F2FP.SATFINITE.E4M3.F32.PACK_AB_MERGE_C R221, RZ, R221, RZ ;  /* 0x000000ddffdd723e */ /* 0x000fe200048070ff */
[----:B------:R0:W-:Y:S01]  /*c410*/  @!P5 STG.E.U8 desc[UR16][R26.64], R35 ;  /* 0x000000231a00d986 */ /* 0x0001e2000c101110 */
[C---:B------:R-:W-:Y:S02]  /*c420*/  ISETP.LT.OR P5, PT, R41.reuse, 0x9, !P2 ;  /* 0x000000092900780c */ /* 0x040fe400057a1670 */
        /* <DEDUP_REMOVED lines=8> */
[----:B0-----:R-:W-:Y:S01]  /*c4b0*/  F2FP.SATFINITE.E4M3.F32.PACK_AB_MERGE_C R35, RZ, R220, RZ ;  /* 0x000000dcff23723e */ /* 0x001fe200048070ff */
[----:B------:R-:W-:Y:S01]  /*c4c0*/  FMUL R215, R215, UR20 ;  /* 0x00000014d7d77c20 */ /* 0x000fe20008400000 */
[----:B------:R-:W4:Y:S01]  /*c4d0*/  LDL.LU R226, [R1+0xc] ;  /* 0x00000c0001e27983 */ /* 0x000f220000300800 */
[----:B-1----:R-:W-:Y:S02]  /*c4e0*/  F2FP.SATFINITE.E4M3.F32.PACK_AB_MERGE_C R33, RZ, R218, RZ ;  /* 0x000000daff21723e */ /* 0x002fe400048070ff */
[----:B------:R-:W-:Y:S01]  /*c4f0*/  F2FP.SATFINITE.E4M3.F32.PACK_AB_MERGE_C R217, RZ, R217, RZ ;  /* 0x000000d9ffd9723e */ /* 0x000fe200048070ff */
[----:B------:R0:W-:Y:S01]  /*c500*/  @!P5 STG.E.U8 desc[UR16][R26.64+0x8], R35 ;  /* 0x000008231a00d986 */ /* 0x0001e2000c101110 */
[----:B------:R-:W-:-:S02]  /*c510*/  ISETP.LT.OR P5, PT, R41, 0x11, !P2 ;  /* 0x000000112900780c */ /* 0x000fc400057a1670 */
[----:B------:R-:W-:Y:S01]  /*c520*/  F2FP.SATFINITE.E4M3.F32.PACK_AB_MERGE_C R215, RZ, R215, RZ ;  /* 0x000000d7ffd7723e */ /* 0x000fe200048070ff */
[----:B------:R-:W3:Y:S01]  /*c530*/  LDL.LU R224, [R1+0x8] ;  /* 0x0000080001e07983 */ /* 0x000ee20000300800 */
[----:B------:R-:W-:-:S03]  /*c540*/  FMUL R216, R216, UR20 ;  /* 0x00000014d8d87c20 */ /* 0x000fc60008400000 */
[----:B------:R-:W4:Y:S04]  /*c550*/  LDL.LU R225, [R1+0x4] ;  /* 0x0000040001e17983 */ /* 0x000f280000300800 */
[----:B------:R-:W3:Y:S01]  /*c560*/  LDL.LU R223, [R1] ;  /* 0x0000000001df7983 */ /* 0x000ee20000300800 */
[----:B0-----:R-:W-:Y:S01]  /*c570*/  F2FP.SATFINITE.E4M3.F32.PACK_AB_MERGE_C R35, RZ, R216, RZ ;  /* 0x000000d8ff23723e */ /* 0x001fe200048070ff */
[----:B------:R-:W-:Y:S01]  /*c580*/  FMUL R214, R214, UR20 ;  /* 0x00000014d6d67c20 */ /* 0x000fe20008400000 */
[----:B------:R-:W-:Y:S01]  /*c590*/  FMUL R213, R213, UR20 ;  /* 0x00000014d5d57c20 */ /* 0x000fe20008400000 */
[----:B------:R0:W-:Y:S01]  /*c5a0*/  @!P0 STG.E.U8 desc[UR16][R24.64+0x10], R33 ;  /* 0x0000102118008986 */ /* 0x0001e2000c101110 */
[----:B------:R-:W-:Y:S01]  /*c5b0*/  ISETP.LT.OR P0, PT, R41, 0x19, !P3 ;  /* 0x000000192900780c */ /* 0x000fe20005f01670 */
[----:B------:R-:W-:Y:S01]  /*c5c0*/  FMUL R211, R211, UR20 ;  /* 0x00000014d3d37c20 */ /* 0x000fe20008400000 */
[----:B------:R-:W-:Y:S01]  /*c5d0*/  FMUL R212, R212, UR20 ;  /* 0x00000014d4d47c20 */ /* 0x000fe20008400000 */
[----:B------:R-:W-:Y:S01]  /*c5e0*/  @!P1 STG.E.U8 desc[UR16][R24.64+0x11], R217 ;  /* 0x000011d918009986 */ /* 0x000fe2000c101110 */
[C---:B------:R-:W-:Y:S01]  /*c5f0*/  ISETP.LT.OR P1, PT, R41.reuse, 0x1a, !P3 ;  /* 0x0000001a2900780c */ /* 0x040fe20005f21670 */
[----:B------:R-:W-:Y:S01]  /*c600*/  FMUL R210, R210, UR20 ;  /* 0x00000014d2d27c20 */ /* 0x000fe20008400000 */
[----:B------:R-:W-:Y:S01]  /*c610*/  F2FP.SATFINITE.E4M3.F32.PACK_AB_MERGE_C R213, RZ, R213, RZ ;  /* 0x000000d5ffd5723e */ /* 0x000fe200048070ff */
[----:B------:R-:W-:Y:S01]  /*c620*/  @!P6 STG.E.U8 desc[UR16][R26.64+0x11], R215 ;  /* 0x000011d71a00e986 */ /* 0x000fe2000c101110 */
[----:B------:R-:W-:Y:S01]  /*c630*/  ISETP.LT.OR P6, PT, R41, 0x1a, !P2 ;  /* 0x0000001a2900780c */ /* 0x000fe200057c1670 */
[----:B------:R-:W-:Y:S01]  /*c640*/  FMUL R209, R209, UR20 ;  /* 0x00000014d1d17c20 */ /* 0x000fe20008400000 */
[----:B------:R-:W-:Y:S01]  /*c650*/  F2FP.SATFINITE.E4M3.F32.PACK_AB_MERGE_C R211, RZ, R211, RZ ;  /* 0x000000d3ffd3723e */ /* 0x000fe200048070ff */
[----:B------:R1:W-:Y:S01]  /*c660*/  @!P5 STG.E.U8 desc[UR16][R26.64+0x10], R35 ;  /* 0x000010231a00d986 */ /* 0x0003e2000c101110 */
[----:B0-----:R-:W-:Y:S01]  /*c670*/  F2FP.SATFINITE.E4M3.F32.PACK_AB_MERGE_C R33, RZ, R214, RZ ;  /* 0x000000d6ff21723e */ /* 0x001fe200048070ff */
[----:B------:R-:W-:Y:S01]  /*c680*/  FMUL R207, R207, UR20 ;  /* 0x00000014cfcf7c20 */ /* 0x000fe20008400000 */
[C---:B------:R-:W-:Y:S01]  /*c690*/  ISETP.LT.OR P5, PT, R41.reuse, 0x19, !P2 ;  /* 0x000000192900780c */ /* 0x040fe200057a1670 */
[----:B------:R-:W-:Y:S01]  /*c6a0*/  FMUL R208, R208, UR20 ;  /* 0x00000014d0d07c20 */ /* 0x000fe20008400000 */
[----:B------:R-:W-:Y:S01]  /*c6b0*/  F2FP.SATFINITE.E4M3.F32.PACK_AB_MERGE_C R209, RZ, R209, RZ ;  /* 0x000000d1ffd1723e */ /* 0x000fe200048070ff */
[----:B------:R0:W-:Y:S01]  /*c6c0*/  @!P0 STG.E.U8 desc[UR16][R24.64+0x18], R33 ;  /* 0x0000182118008986 */ /* 0x0001e2000c101110 */
[C---:B------:R-:W-:Y:S01]  /*c6d0*/  ISETP.LT.OR P0, PT, R41.reuse, 0x21, !P3 ;  /* 0x000000212900780c */ /* 0x040fe20005f01670 */
[----:B------:R-:W-:Y:S01]  /*c6e0*/  FMUL R206, R206, UR20 ;  /* 0x00000014cece7c20 */ /* 0x000fe20008400000 */
[----:B------:R-:W-:Y:S01]  /*c6f0*/  F2FP.SATFINITE.E4M3.F32.PACK_AB_MERGE_C R207, RZ, R207, RZ ;  /* 0x000000cfffcf723e */ /* 0x000fe200048070ff */
[----:B------:R-:W-:Y:S01]  /*c700*/  @!P1 STG.E.U8 desc[UR16][R24.64+0x19], R213 ;  /* 0x000019d518009986 */ /* 0x000fe2000c101110 */
[----:B------:R-:W-:Y:S01]  /*c710*/  ISETP.LT.OR P1, PT, R41, 0x22, !P3 ;  /* 0x000000222900780c */ /* 0x000fe20005f21670 */
[----:B------:R-:W-:Y:S01]  /*c720*/  FMUL R205, R205, UR20 ;  /* 0x00000014cdcd7c20 */ /* 0x000fe20008400000 */
[----:B-1----:R-:W-:Y:S01]  /*c730*/  F2FP.SATFINITE.E4M3.F32.PACK_AB_MERGE_C R35, RZ, R212, RZ ;  /* 0x000000d4ff23723e */ /* 0x002fe200048070ff */
        /* <DEDUP_REMOVED lines=11> */
[----:B------:R-:W-:Y:S01]  /*c7f0*/  ISETP.LT.OR P0, PT, R41, 0x29, !P3 ;  /* 0x000000292900780c */ /* 0x000fe20005f01670 */
[----:B------:R-:W-:Y:S01]  /*c800*/  FMUL R201, R201, UR20 ;  /* 0x00000014c9c97c20 */ /* 0x000fe20008400000 */
[----:B------:R-:W-:Y:S01]  /*c810*/  FMUL R199, R199, UR20 ;  /* 0x00000014c7c77c20 */ /* 0x000fe20008400000 */
[----:B------:R-:W-:Y:S01]  /*c820*/  @!P1 STG.E.U8 desc[UR16][R24.64+0x21], R209 ;  /* 0x000021d118009986 */ /* 0x000fe2000c101110 */
[C---:B------:R-:W-:Y:S01]  /*c830*/  ISETP.LT.OR P1, PT, R41.reuse, 0x2a, !P3 ;  /* 0x0000002a2900780c */ /* 0x040fe20005f21670 */
        /* <DEDUP_REMOVED lines=9> */
[----:B------:R-:W-:Y:S01]  /*c8d0*/  ISETP.LT.OR P5, PT, R41, 0x29, !P2 ;  /* 0x000000292900780c */ /* 0x000fe200057a1670 */
[----:B------:R-:W-:Y:S01]  /*c8e0*/  FMUL R195, R195, UR20 ;  /* 0x00000014c3c37c20 */ /* 0x000fe20008400000 */
[----:B------:R-:W-:Y:S01]  /*c8f0*/  F2FP.SATFINITE.E4M3.F32.PACK_AB_MERGE_C R199, RZ, R199, RZ ;  /* 0x000000c7ffc7723e */ /* 0x000fe200048070ff */
[----:B------:R0:W-:Y:S01]  /*c900*/  @!P0 STG.E.U8 desc[UR16][R24.64+0x28], R33 ;  /* 0x0000282118008986 */ /* 0x0001e2000c101110 */
[C---:B------:R-:W-:Y:S01]  /*c910*/  ISETP.LT.OR P0, PT, R41.reuse, 0x31, !P3 ;  /* 0x000000312900780c */ /* 0x040fe20005f01670 */
[----:B------:R-:W-:Y:S01]  /*c920*/  FMUL R196, R196, UR20 ;  /* 0x00000014c4c47c20 */ /* 0x000fe20008400000 */
[----:B------:R-:W-:Y:S01]  /*c930*/  F2FP.SATFINITE.E4M3.F32.PACK_AB_MERGE_C R197, RZ, R197, RZ ;  /* 0x000000c5ffc5723e */ /* 0x000fe200048070ff */
        /* <DEDUP_REMOVED lines=59> */
[C---:B------:R-:W-:Y:S01]  /*ccf0*/  ISETP.LT.OR P6, PT, R41.reuse, 0x4a, !P2 ;  /* 0x0000004a2900780c */ /* 0x040fe200057c1670 */
        /* <DEDUP_REMOVED lines=57> */
[----:B------:R-:W-:Y:S01]  /*d090*/  ISETP.LT.OR P5, PT, R41, 0x61, !P3 ;  /* 0x000000612900780c */ /* 0x000fe20005fa1670 */
[----:B------:R-:W-:Y:S01]  /*d0a0*/  FMUL R161, R161, UR20 ;  /* 0x00000014a1a17c20 */ /* 0x000fe20008400000 */
[----:B0-----:R-:W-:Y:S01]  /*d0b0*/  F2FP.SATFINITE.E4M3.F32.PACK_AB_MERGE_C R33, RZ, R178, RZ ;  /* 0x000000b2ff21723e */ /* 0x001fe200048070ff */
[----:B------:R-:W-:Y:S01]  /*d0c0*/  FMUL R160, R160, UR20 ;  /* 0x00000014a0a07c20 */ /* 0x000fe20008400000 */
[----:B------:R-:W-:Y:S01]  /*d0d0*/  FMUL R159, R159, UR20 ;  /* 0x000000149f9f7c20 */ /* 0x000fe20008400000 */
[----:B------:R-:W-:Y:S01]  /*d0e0*/  FMUL R157, R157, UR20 ;  /* 0x000000149d9d7c20 */ /* 0x000fe20008400000 */
[----:B------:R-:W-:Y:S01]  /*d0f0*/  F2FP.SATFINITE.E4M3.F32.PACK_AB_MERGE_C R161, RZ, R161, RZ ;  /* 0x000000a1ffa1723e */ /* 0x000fe200048070ff */
[----:B------:R-:W-:Y:S01]  /*d100*/  FMUL R158, R158, UR20 ;  /* 0x000000149e9e7c20 */ /* 0x000fe20008400000 */
[----:B------:R-:W-:Y:S01]  /*d110*/  FMUL R156, R156, UR20 ;  /* 0x000000149c9c7c20 */ /* 0x000fe20008400000 */
[----:B------:R-:W-:Y:S01]  /*d120*/  @!P6 STG.E.U8 desc[UR16][R24.64+0x61], R177 ;  /* 0x000061b11800e986 */ /* 0x000fe2000c101110 */
[----:B------:R-:W-:Y:S01]  /*d130*/  ISETP.LT.OR P6, PT, R41, 0x69, !P3 ;  /* 0x000000692900780c */ /* 0x000fe20005fc1670 */
[----:B------:R-:W-:Y:S01]  /*d140*/  FMUL R155, R155, UR20 ;  /* 0x000000149b9b7c20 */ /* 0x000fe20008400000 */
[----:B-1----:R-:W-:Y:S01]  /*d150*/  F2FP.SATFINITE.E4M3.F32.PACK_AB_MERGE_C R35, RZ, R176, RZ ;  /* 0x000000b0ff23723e */ /* 0x002fe200048070ff */
[----:B------:R0:W-:Y:S01]  /*d160*/  @!P5 STG.E.U8 desc[UR16][R24.64+0x60], R33 ;  /* 0x000060211800d986 */ /* 0x0001e2000c101110 */
        /* <DEDUP_REMOVED lines=16> */
[----:B-1----:R-:W-:Y:S01]  /*d270*/  F2FP.SATFINITE.E4M3.F32.PACK_AB_MERGE_C R35, RZ, R170, RZ ;  /* 0x000000aaff23723e */ /* 0x002fe200048070ff */
[----:B------:R-:W-:Y:S01]  /*d280*/  @!P0 STG.E.U8 desc[UR16][R24.64+0x69], R173 ;  /* 0x000069ad18008986 */ /* 0x000fe2000c101110 */
        /* <DEDUP_REMOVED lines=12> */
[----:B------:R-:W-:Y:S01]  /*d350*/  ISETP.LT.OR P6, PT, R41, 0x79, !P3 ;  /* 0x000000792900780c */ /* 0x000fe20005fc1670 */
[----:B------:R-:W-:Y:S01]  /*d360*/  FMUL R17, R17, UR20 ;  /* 0x0000001411117c20 */ /* 0x000fe20008400000 */
[----:B------:R-:W-:Y:S01]  /*d370*/  ISETP.LT.OR P3, PT, R41, 0x7a, !P3 ;  /* 0x0000007a2900780c */ /* 0x000fe20005f61670 */
[----:B------:R-:W-:Y:S01]  /*d380*/  @!P0 STG.E.U8 desc[UR16][R24.64+0x71], R169 ;  /* 0x000071a918008986 */ /* 0x000fe2000c101110 */
[----:B0-----:R-:W-:Y:S01]  /*d390*/  F2FP.SATFINITE.E4M3.F32.PACK_AB_MERGE_C R33, RZ, R168, RZ ;  /* 0x000000a8ff21723e */ /* 0x001fe200048070ff */
[----:B------:R-:W-:Y:S01]  /*d3a0*/  FMUL R18, R18, UR20 ;  /* 0x0000001412127c20 */ /* 0x000fe20008400000 */
[----:B------:R-:W-:Y:S01]  /*d3b0*/  ISETP.GE.AND P0, PT, R42, 0x89, PT ;  /* 0x000000892a00780c */ /* 0x000fe20003f06270 */
[----:B------:R-:W-:Y:S01]  /*d3c0*/  FMUL R16, R16, UR20 ;  /* 0x0000001410107c20 */ /* 0x000fe20008400000 */
[----:B------:R-:W-:Y:S01]  /*d3d0*/  F2FP.SATFINITE.E4M3.F32.PACK_AB_MERGE_C R21, RZ, R21, RZ ;  /* 0x00000015ff15723e */ /* 0x000fe200048070ff */
[----:B------:R0:W-:Y:S01]  /*d3e0*/  @!P1 STG.E.U8 desc[UR16][R26.64+0x70], R33 ;  /* 0x000070211a009986 */ /* 0x0001e2000c101110 */
[----:B------:R-:W-:Y:S01]  /*d3f0*/  ISETP.GE.AND P1, PT, R42, 0x81, PT ;  /* 0x000000812a00780c */ /* 0x000fe20003f26270 */
[----:B------:R-:W-:Y:S01]  /*d400*/  FMUL R15, R15, UR20 ;  /* 0x000000140f0f7c20 */ /* 0x000fe20008400000 */
[----:B-1----:R-:W-:Y:S01]  /*d410*/  F2FP.SATFINITE.E4M3.F32.PACK_AB_MERGE_C R35, RZ, R166, RZ ;  /* 0x000000a6ff23723e */ /* 0x002fe200048070ff */
[----:B------:R-:W-:Y:S01]  /*d420*/  @!P5 STG.E.U8 desc[UR16][R26.64+0x71], R167 ;  /* 0x000071a71a00d986 */ /* 0x000fe2000c101110 */
[----:B------:R-:W-:Y:S01]  /*d430*/  ISETP.LT.OR P5, PT, R41, 0x79, !P2 ;  /* 0x000000792900780c */ /* 0x000fe200057a1670 */
[----:B------:R-:W-:Y:S01]  /*d440*/  FMUL R13, R13, UR20 ;  /* 0x000000140d0d7c20 */ /* 0x000fe20008400000 */
[C---:B------:R-:W-:Y:S01]  /*d450*/  ISETP.LT.OR P2, PT, R41.reuse, 0x7a, !P2 ;  /* 0x0000007a2900780c */ /* 0x040fe20005741670 */
        /* <DEDUP_REMOVED lines=9> */
[----:B------:R-:W-:Y:S01]  /*d4f0*/  F2FP.SATFINITE.E4M3.F32.PACK_AB_MERGE_C R17, RZ, R17, RZ ;  /* 0x00000011ff11723e */ /* 0x000fe200048070ff */
[----:B------:R-:W-:Y:S01]  /*d500*/  @!P5 STG.E.U8 desc[UR16][R26.64+0x78], R37 ;  /* 0x000078251a00d986 */ /* 0x000fe2000c101110 */
[----:B------:R-:W-:Y:S01]  /*d510*/  ISETP.LT.OR P5, PT, R41, 0x1, !P0 ;  /* 0x000000012900780c */ /* 0x000fe200047a1670 */
[----:B------:R-:W-:Y:S01]  /*d520*/  FMUL R9, R9, UR20 ;  /* 0x0000001409097c20 */ /* 0x000fe20008400000 */
[----:B------:R-:W-:Y:S01]  /*d530*/  F2FP.SATFINITE.E4M3.F32.PACK_AB_MERGE_C R15, RZ, R15, RZ ;  /* 0x0000000fff0f723e */ /* 0x000fe200048070ff */
[----:B------:R0:W-:Y:S01]  /*d540*/  @!P2 STG.E.U8 desc[UR16][R26.64+0x79], R163 ;  /* 0x000079a31a00a986 */ /* 0x0001e2000c101110 */
[C---:B------:R-:W-:Y:S01]  /*d550*/  ISETP.LT.OR P2, PT, R41.reuse, 0xa, !P1 ;  /* 0x0000000a2900780c */ /* 0x040fe20004f41670 */
        /* <DEDUP_REMOVED lines=9> */
[----:B------:R-:W-:Y:S01]  /*d5f0*/  F2FP.SATFINITE.E4M3.F32.PACK_AB_MERGE_C R11, RZ, R11, RZ ;  /* 0x0000000bff0b723e */ /* 0x000fe200048070ff */
[----:B------:R2:W-:Y:S01]  /*d600*/  @!P5 STG.E.U8 desc[UR16][R30.64], R33 ;  /* 0x000000211e00d986 */ /* 0x0005e2000c101110 */
[----:B------:R-:W-:Y:S01]  /*d610*/  ISETP.LT.OR P5, PT, R41, 0x9, !P0 ;  /* 0x000000092900780c */ /* 0x000fe200047a1670 */
[----:B------:R-:W-:Y:S01]  /*d620*/  FMUL R5, R5, UR20 ;  /* 0x0000001405057c20 */ /* 0x000fe20008400000 */
[----:B0-----:R-:W-:Y:S01]  /*d630*/  F2FP.SATFINITE.E4M3.F32.PACK_AB_MERGE_C R27, RZ, R156, RZ ;  /* 0x0000009cff1b723e */ /* 0x001fe200048070ff */
[----:B-----5:R-:W-:Y:S01]  /*d640*/  FMUL R0, R0, UR20 ;  /* 0x0000001400007c20 */ /* 0x020fe20008400000 */
[----:B------:R-:W-:Y:S01]  /*d650*/  F2FP.SATFINITE.E4M3.F32.PACK_AB_MERGE_C R9, RZ, R9, RZ ;  /* 0x00000009ff09723e */ /* 0x000fe200048070ff */
[----:B------:R-:W-:Y:S01]  /*d660*/  FMUL R6, R6, UR20 ;  /* 0x0000001406067c20 */ /* 0x000fe20008400000 */
[----:B------:R-:W-:Y:S01]  /*d670*/  F2FP.SATFINITE.E4M3.F32.PACK_AB_MERGE_C R7, RZ, R7, RZ ;  /* 0x00000007ff07723e */ /* 0x000fe200048070ff */
[----:B------:R-:W4:Y:S01]  /*d680*/  LDL.LU R221, [R1+0x14] ;  /* 0x0000140001dd7983 */ /* 0x000f220000300800 */
[----:B-1----:R-:W-:Y:S01]  /*d690*/  F2FP.SATFINITE.E4M3.F32.PACK_AB_MERGE_C R25, RZ, R158, RZ ;  /* 0x0000009eff19723e */ /* 0x002fe200048070ff */
[----:B------:R-:W-:Y:S01]  /*d6a0*/  FMUL R2, R2, UR20 ;  /* 0x0000001402027c20 */ /* 0x000fe20008400000 */
[----:B------:R-:W-:Y:S01]  /*d6b0*/  F2FP.SATFINITE.E4M3.F32.PACK_AB_MERGE_C R5, RZ, R5, RZ ;  /* 0x00000005ff05723e */ /* 0x000fe200048070ff */
[----:B------:R-:W-:Y:S01]  /*d6c0*/  @!P6 STG.E.U8 desc[UR16][R30.64+0x1], R159 ;  /* 0x0000019f1e00e986 */ /* 0x000fe2000c101110 */
[----:B------:R-:W-:Y:S01]  /*d6d0*/  ISETP.LT.OR P6, PT, R41, 0xa, !P0 ;  /* 0x0000000a2900780c */ /* 0x000fe200047c1670 */
[----:B------:R-:W-:Y:S01]  /*d6e0*/  FMUL R3, R3, UR20 ;  /* 0x0000001403037c20 */ /* 0x000fe20008400000 */
[----:B--2---:R-:W-:Y:S01]  /*d6f0*/  F2FP.SATFINITE.E4M3.F32.PACK_AB_MERGE_C R33, RZ, R152, RZ ;  /* 0x00000098ff21723e */ /* 0x004fe200048070ff */
[----:B------:R-:W-:Y:S01]  /*d700*/  @!P2 STG.E.U8 desc[UR16][R28.64+0x9], R157 ;  /* 0x0000099d1c00a986 */ /* 0x000fe2000c101110 */
[----:B------:R-:W-:Y:S01]  /*d710*/  ISETP.LT.OR P2, PT, R41, 0x12, !P1 ;  /* 0x000000122900780c */ /* 0x000fe20004f41670 */
[----:B------:R-:W-:-:S02]  /*d720*/  FMUL R4, R4, UR20 ;  /* 0x0000001404047c20 */ /* 0x000fc40008400000 */
[----:B------:R0:W-:Y:S01]  /*d730*/  @!P3 STG.E.U8 desc[UR16][R28.64+0x8], R25 ;  /* 0x000008191c00b986 */ /* 0x0001e2000c101110 */
[----:B------:R-:W-:-:S03]  /*d740*/  ISETP.LT.OR P3, PT, R41, 0x11, !P1 ;  /* 0x000000112900780c */ /* 0x000fc60004f61670 */
[----:B------:R1:W-:Y:S01]  /*d750*/  @!P5 STG.E.U8 desc[UR16][R30.64+0x8], R27 ;  /* 0x0000081b1e00d986 */ /* 0x0003e2000c101110 */
[----:B------:R-:W-:-:S03]  /*d760*/  ISETP.LT.OR P5, PT, R41, 0x11, !P0 ;  /* 0x000000112900780c */ /* 0x000fc600047a1670 */
[----:B------:R-:W-:Y:S01]  /*d770*/  @!P6 STG.E.U8 desc[UR16][R30.64+0x9], R155 ;  /* 0x0000099b1e00e986 */ /* 0x000fe2000c101110 */
[----:B------:R-:W-:-:S03]  /*d780*/  ISETP.LT.OR P6, PT, R41, 0x12, !P0 ;  /* 0x000000122900780c */ /* 0x000fc600047c1670 */
[----:B------:R-:W-:Y:S01]  /*d790*/  @!P2 STG.E.U8 desc[UR16][R28.64+0x11], R153 ;  /* 0x000011991c00a986 */ /* 0x000fe2000c101110 */
[----:B------:R-:W-:Y:S02]  /*d7a0*/  ISETP.LT.OR P2, PT, R41, 0x1a, !P1 ;  /* 0x0000001a2900780c */ /* 0x000fe40004f41670 */
[----:B0-----:R-:W-:Y:S01]  /*d7b0*/  F2FP.SATFINITE.E4M3.F32.PACK_AB_MERGE_C R25, RZ, R154, RZ ;  /* 0x0000009aff19723e */ /* 0x001fe200048070ff */
[----:B------:R-:W2:Y:S01]  /*d7c0*/  LDL.LU R220, [R1+0x18] ;  /* 0x0000180001dc7983 */ /* 0x000ea20000300800 */
[----:B-1----:R-:W-:-:S03]  /*d7d0*/  F2FP.SATFINITE.E4M3.F32.PACK_AB_MERGE_C R27, RZ, R20, RZ ;  /* 0x00000014ff1b723e */ /* 0x002fc600048070ff */
[----:B------:R0:W-:Y:S01]  /*d7e0*/  @!P3 STG.E.U8 desc[UR16][R28.64+0x10], R25 ;  /* 0x000010191c00b986 */ /* 0x0001e2000c101110 */
[----:B------:R-:W-:-:S03]  /*d7f0*/  ISETP.LT.OR P3, PT, R41, 0x19, !P1 ;  /* 0x000000192900780c */ /* 0x000fc60004f61670 */
[----:B------:R-:W-:Y:S01]  /*d800*/  @!P5 STG.E.U8 desc[UR16][R30.64+0x10], R33 ;  /* 0x000010211e00d986 */ /* 0x000fe2000c101110 */
[----:B------:R-:W-:-:S03]  /*d810*/  ISETP.LT.OR P5, PT, R41, 0x19, !P0 ;  /* 0x000000192900780c */ /* 0x000fc600047a1670 */
[----:B------:R1:W-:Y:S01]  /*d820*/  @!P6 STG.E.U8 desc[UR16][R30.64+0x11], R23 ;  /* 0x000011171e00e986 */ /* 0x0003e2000c101110 */
[----:B------:R-:W-:-:S03]  /*d830*/  ISETP.LT.OR P6, PT, R41, 0x1a, !P0 ;  /* 0x0000001a2900780c */ /* 0x000fc600047c1670 */
[----:B------:R3:W-:Y:S01]  /*d840*/  @!P2 STG.E.U8 desc[UR16][R28.64+0x19], R21 ;  /* 0x000019151c00a986 */ /* 0x0007e2000c101110 */
[C---:B------:R-:W-:Y:S02]  /*d850*/  ISETP.LT.OR P2, PT, R41.reuse, 0x22, !P1 ;  /* 0x000000222900780c */ /* 0x040fe40004f41670 */
[----:B0-----:R-:W-:Y:S01]  /*d860*/  F2FP.SATFINITE.E4M3.F32.PACK_AB_MERGE_C R25, RZ, R22, RZ ;  /* 0x00000016ff19723e */ /* 0x001fe200048070ff */
[----:B------:R-:W2:Y:S04]  /*d870*/  LDL.LU R222, [R1+0x1c] ;  /* 0x00001c0001de7983 */ /* 0x000ea80000300800 */
[----:B------:R-:W-:Y:S01]  /*d880*/  @!P3 STG.E.U8 desc[UR16][R28.64+0x18], R25 ;  /* 0x000018191c00b986 */ /* 0x000fe2000c101110 */
[C---:B------:R-:W-:Y:S02]  /*d890*/  ISETP.LT.OR P3, PT, R41.reuse, 0x21, !P1 ;  /* 0x000000212900780c */ /* 0x040fe40004f61670 */
[----:B-1----:R-:W-:Y:S01]  /*d8a0*/  F2FP.SATFINITE.E4M3.F32.PACK_AB_MERGE_C R23, RZ, R18, RZ ;  /* 0x00000012ff17723e */ /* 0x002fe200048070ff */
[----:B------:R-:W-:Y:S01]  /*d8b0*/  @!P5 STG.E.U8 desc[UR16][R30.64+0x18], R27 ;  /* 0x0000181b1e00d986 */ /* 0x000fe2000c101110 */
[----:B------:R-:W-:-:S02]  /*d8c0*/  ISETP.LT.OR P5, PT, R41, 0x21, !P0 ;  /* 0x000000212900780c */ /* 0x000fc400047a1670 */
[----:B---3--:R-:W-:Y:S01]  /*d8d0*/  F2FP.SATFINITE.E4M3.F32.PACK_AB_MERGE_C R21, RZ, R16, RZ ;  /* 0x00000010ff15723e */ /* 0x008fe200048070ff */
[----:B------:R0:W-:Y:S01]  /*d8e0*/  @!P6 STG.E.U8 desc[UR16][R30.64+0x19], R19 ;  /* 0x000019131e00e986 */ /* 0x0001e2000c101110 */
[----:B------:R-:W-:-:S03]  /*d8f0*/  ISETP.LT.OR P6, PT, R41, 0x22, !P0 ;  /* 0x000000222900780c */ /* 0x000fc600047c1670 */
[----:B------:R1:W-:Y:S01]  /*d900*/  @!P2 STG.E.U8 desc[UR16][R28.64+0x21], R17 ;  /* 0x000021111c00a986 */ /* 0x0003e2000c101110 */
[----:B------:R-:W-:-:S03]  /*d910*/  ISETP.LT.OR P2, PT, R41, 0x2a, !P1 ;  /* 0x0000002a2900780c */ /* 0x000fc60004f41670 */
[----:B------:R-:W-:Y:S01]  /*d920*/  @!P3 STG.E.U8 desc[UR16][R28.64+0x20], R23 ;  /* 0x000020171c00b986 */ /* 0x000fe2000c101110 */
[----:B------:R-:W-:-:S03]  /*d930*/  ISETP.LT.OR P3, PT, R41, 0x29, !P1 ;  /* 0x000000292900780c */ /* 0x000fc60004f61670 */
[----:B------:R-:W-:Y:S01]  /*d940*/  @!P5 STG.E.U8 desc[UR16][R30.64+0x20], R21 ;  /* 0x000020151e00d986 */ /* 0x000fe2000c101110 */
[C---:B------:R-:W-:Y:S02]  /*d950*/  ISETP.LT.OR P5, PT, R41.reuse, 0x29, !P0 ;  /* 0x000000292900780c */ /* 0x040fe400047a1670 */
[----:B0-----:R-:W-:Y:S01]  /*d960*/  F2FP.SATFINITE.E4M3.F32.PACK_AB_MERGE_C R19, RZ, R14, RZ ;  /* 0x0000000eff13723e */ /* 0x001fe200048070ff */
[----:B------:R0:W-:Y:S01]  /*d970*/  @!P6 STG.E.U8 desc[UR16][R30.64+0x21], R15 ;  /* 0x0000210f1e00e986 */ /* 0x0001e2000c101110 */
[C---:B------:R-:W-:Y:S02]  /*d980*/  ISETP.LT.OR P6, PT, R41.reuse, 0x2a, !P0 ;  /* 0x0000002a2900780c */ /* 0x040fe400047c1670 */
[----:B-1----:R-:W-:Y:S01]  /*d990*/  F2FP.SATFINITE.E4M3.F32.PACK_AB_MERGE_C R17, RZ, R12, RZ ;  /* 0x0000000cff11723e */ /* 0x002fe200048070ff */
        /* <DEDUP_REMOVED lines=15> */
[----:B0-----:R-:W-:Y:S02]  /*da90*/  F2FP.SATFINITE.E4M3.F32.PACK_AB_MERGE_C R11, RZ, R6, RZ ;  /* 0x00000006ff0b723e */ /* 0x001fe400048070ff */
[C---:B------:R-:W-:Y:S01]  /*daa0*/  ISETP.LT.OR P5, PT, R41.reuse, 0x39, !P0 ;  /* 0x000000392900780c */ /* 0x040fe200047a1670 */
[----:B------:R0:W-:Y:S01]  /*dab0*/  @!P6 STG.E.U8 desc[UR16][R30.64+0x31], R7 ;  /* 0x000031071e00e986 */ /* 0x0001e2000c101110 */
[----:B-1----:R-:W-:Y:S02]  /*dac0*/  F2FP.SATFINITE.E4M3.F32.PACK_AB_MERGE_C R9, RZ, R4, RZ ;  /* 0x00000004ff09723e */ /* 0x002fe400048070ff */
[----:B------:R-:W-:Y:S01]  /*dad0*/  ISETP.LT.OR P6, PT, R41, 0x3a, !P0 ;  /* 0x0000003a2900780c */ /* 0x000fe200047c1670 */
[----:B------:R1:W-:Y:S04]  /*dae0*/  @!P2 STG.E.U8 desc[UR16][R28.64+0x39], R5 ;  /* 0x000039051c00a986 */ /* 0x0003e8000c101110 */
[----:B------:R3:W-:Y:S01]  /*daf0*/  @!P3 STG.E.U8 desc[UR16][R28.64+0x38], R11 ;  /* 0x0000380b1c00b986 */ /* 0x0007e2000c101110 */
[----:B------:R-:W-:Y:S01]  /*db00*/  FMUL R4, R227, UR20 ;  /* 0x00000014e3047c20 */ /* 0x000fe20008400000 */
[----:B------:R-:W-:-:S02]  /*db10*/  ISETP.LT.OR P3, PT, R41, 0x41, !P1 ;  /* 0x000000412900780c */ /* 0x000fc40004f61670 */
[----:B0-----:R-:W-:Y:S02]  /*db20*/  F2FP.SATFINITE.E4M3.F32.PACK_AB_MERGE_C R7, RZ, R3, RZ ;  /* 0x00000003ff07723e */ /* 0x001fe400048070ff */
[----:B-1----:R-:W-:Y:S01]  /*db30*/  F2FP.SATFINITE.E4M3.F32.PACK_AB_MERGE_C R5, RZ, R0, RZ ;  /* 0x00000000ff05723e */ /* 0x002fe200048070ff */
[----:B------:R-:W-:Y:S01]  /*db40*/  FMUL R0, R223, UR20 ;  /* 0x00000014df007c20 */ /* 0x000fe20008400000 */
[----:B------:R-:W-:Y:S01]  /*db50*/  ISETP.LT.OR P2, PT, R41, 0x42, !P1 ;  /* 0x000000422900780c */ /* 0x000fe20004f41670 */
[----:B------:R-:W2:Y:S01]  /*db60*/  LDL.LU R223, [R1+0x20] ;  /* 0x0000200001df7983 */ /* 0x000ea20000300800 */
[----:B---3--:R-:W-:Y:S02]  /*db70*/  F2FP.SATFINITE.E4M3.F32.PACK_AB_MERGE_C R11, RZ, R2, RZ ;  /* 0x00000002ff0b723e */ /* 0x008fe400048070ff */
[----:B------:R-:W-:Y:S01]  /*db80*/  F2FP.SATFINITE.E4M3.F32.PACK_AB_MERGE_C R13, RZ, R0, RZ ;  /* 0x00000000ff0d723e */ /* 0x000fe200048070ff */
[----:B----4-:R-:W-:Y:S01]  /*db90*/  FMUL R0, R225, UR20 ;  /* 0x00000014e1007c20 */ /* 0x010fe20008400000 */
[----:B------:R-:W-:Y:S01]  /*dba0*/  FMUL R2, R224, UR20 ;  /* 0x00000014e0027c20 */ /* 0x000fe20008400000 */
[----:B------:R-:W3:Y:S04]  /*dbb0*/  LDL.LU R225, [R1+0x24] ;  /* 0x0000240001e17983 */ /* 0x000ee80000300800 */
[----:B------:R-:W4:Y:S01]  /*dbc0*/  LDL.LU R224, [R1+0x28] ;  /* 0x0000280001e07983 */ /* 0x000f220000300800 */
[----:B------:R-:W-:-:S03]  /*dbd0*/  FMUL R3, R226, UR20 ;  /* 0x00000014e2037c20 */ /* 0x000fc60008400000 */
[----:B------:R-:W4:Y:S04]  /*dbe0*/  LDL.LU R226, [R1+0x2c] ;  /* 0x00002c0001e27983 */ /* 0x000f280000300800 */
[----:B------:R-:W4:Y:S04]  /*dbf0*/  LDL.LU R227, [R1+0x30] ;  /* 0x0000300001e37983 */ /* 0x000f280000300800 */
[----:B------:R-:W-:Y:S01]  /*dc00*/  @!P5 STG.E.U8 desc[UR16][R30.64+0x38], R9 ;  /* 0x000038091e00d986 */ /* 0x000fe2000c101110 */
[----:B------:R-:W-:-:S03]  /*dc10*/  ISETP.LT.OR P5, PT, R41, 0x41, !P0 ;  /* 0x000000412900780c */ /* 0x000fc600047a1670 */
[----:B------:R0:W-:Y:S01]  /*dc20*/  @!P6 STG.E.U8 desc[UR16][R30.64+0x39], R7 ;  /* 0x000039071e00e986 */ /* 0x0001e2000c101110 */
[----:B------:R-:W-:-:S03]  /*dc30*/  ISETP.LT.OR P6, PT, R41, 0x42, !P0 ;  /* 0x000000422900780c */ /* 0x000fc600047c1670 */
[----:B------:R-:W-:Y:S01]  /*dc40*/  @!P3 STG.E.U8 desc[UR16][R28.64+0x40], R11 ;  /* 0x0000400b1c00b986 */ /* 0x000fe2000c101110 */
[----:B------:R-:W-:-:S03]  /*dc50*/  ISETP.LT.OR P3, PT, R41, 0x49, !P1 ;  /* 0x000000492900780c */ /* 0x000fc60004f61670 */
[----:B------:R1:W-:Y:S01]  /*dc60*/  @!P2 STG.E.U8 desc[UR16][R28.64+0x41], R5 ;  /* 0x000041051c00a986 */ /* 0x0003e2000c101110 */
[----:B0-----:R-:W-:-:S03]  /*dc70*/  F2FP.SATFINITE.E4M3.F32.PACK_AB_MERGE_C R7, RZ, R0, RZ ;  /* 0x00000000ff07723e */ /* 0x001fc600048070ff */
[----:B------:R-:W-:Y:S01]  /*dc80*/  @!P5 STG.E.U8 desc[UR16][R30.64+0x40], R13 ;  /* 0x0000400d1e00d986 */ /* 0x000fe2000c101110 */
[C---:B------:R-:W-:Y:S02]  /*dc90*/  ISETP.LT.OR P2, PT, R41.reuse, 0x4a, !P1 ;  /* 0x0000004a2900780c */ /* 0x040fe40004f41670 */
[----:B-1----:R-:W-:Y:S01]  /*dca0*/  F2FP.SATFINITE.E4M3.F32.PACK_AB_MERGE_C R5, RZ, R2, RZ ;  /* 0x00000002ff05723e */ /* 0x002fe200048070ff */
[----:B------:R0:W-:Y:S01]  /*dcb0*/  @!P6 STG.E.U8 desc[UR16][R30.64+0x41], R7 ;  /* 0x000041071e00e986 */ /* 0x0001e2000c101110 */
[C---:B------:R-:W-:Y:S02]  /*dcc0*/  ISETP.LT.OR P5, PT, R41.reuse, 0x49, !P0 ;  /* 0x000000492900780c */ /* 0x040fe400047a1670 */
[C---:B------:R-:W-:Y:S01]  /*dcd0*/  ISETP.LT.OR P6, PT, R41.reuse, 0x4a, !P0 ;  /* 0x0000004a2900780c */ /* 0x040fe200047c1670 */
[----:B------:R1:W-:Y:S01]  /*dce0*/  @!P3 STG.E.U8 desc[UR16][R28.64+0x48], R5 ;  /* 0x000048051c00b986 */ /* 0x0003e2000c101110 */
[----:B------:R-:W-:Y:S02]  /*dcf0*/  ISETP.LT.OR P3, PT, R41, 0x51, !P1 ;  /* 0x000000512900780c */ /* 0x000fe40004f61670 */
[----:B------:R-:W-:-:S02]  /*dd00*/  F2FP.SATFINITE.E4M3.F32.PACK_AB_MERGE_C R9, RZ, R3, RZ ;  /* 0x00000003ff09723e */ /* 0x000fc400048070ff */
[----:B------:R-:W-:-:S03]  /*dd10*/  F2FP.SATFINITE.E4M3.F32.PACK_AB_MERGE_C R11, RZ, R4, RZ ;  /* 0x00000004ff0b723e */ /* 0x000fc600048070ff */
[----:B------:R1:W-:Y:S04]  /*dd20*/  @!P2 STG.E.U8 desc[UR16][R28.64+0x49], R9 ;  /* 0x000049091c00a986 */ /* 0x0003e8000c101110 */
[----:B------:R-:W-:Y:S01]  /*dd30*/  @!P5 STG.E.U8 desc[UR16][R30.64+0x48], R11 ;  /* 0x0000480b1e00d986 */ /* 0x000fe2000c101110 */
[----:B------:R-:W-:-:S03]  /*dd40*/  FMUL R0, R221, UR20 ;  /* 0x00000014dd007c20 */ /* 0x000fc60008400000 */
[----:B------:R-:W4:Y:S02]  /*dd50*/  LDL.LU R221, [R1+0x34] ;  /* 0x0000340001dd7983 */ /* 0x000f240000300800 */
[----:B0-----:R-:W-:-:S05]  /*dd60*/  F2FP.SATFINITE.E4M3.F32.PACK_AB_MERGE_C R7, RZ, R0, RZ ;  /* 0x00000000ff07723e */ /* 0x001fca00048070ff */
[----:B------:R-:W-:Y:S01]  /*dd70*/  @!P6 STG.E.U8 desc[UR16][R30.64+0x49], R7 ;  /* 0x000049071e00e986 */ /* 0x000fe2000c101110 */
[----:B--2---:R-:W-:-:S03]  /*dd80*/  FMUL R2, R220, UR20 ;  /* 0x00000014dc027c20 */ /* 0x004fc60008400000 */
[----:B------:R-:W2:Y:S02]  /*dd90*/  LDL.LU R220, [R1+0x38] ;  /* 0x0000380001dc7983 */ /* 0x000ea40000300800 */
[----:B-1----:R-:W-:-:S05]  /*dda0*/  F2FP.SATFINITE.E4M3.F32.PACK_AB_MERGE_C R5, RZ, R2, RZ ;  /* 0x00000002ff05723e */ /* 0x002fca00048070ff */
[----:B------:R0:W-:Y:S01]  /*ddb0*/  @!P3 STG.E.U8 desc[UR16][R28.64+0x50], R5 ;  /* 0x000050051c00b986 */ /* 0x0001e2000c101110 */
[----:B------:R-:W-:-:S03]  /*ddc0*/  FMUL R3, R222, UR20 ;  /* 0x00000014de037c20 */ /* 0x000fc60008400000 */
[----:B------:R-:W2:Y:S02]  /*ddd0*/  LDL.LU R222, [R1+0x3c] ;  /* 0x00003c0001de7983 */ /* 0x000ea40000300800 */
[----:B------:R-:W-:Y:S01]  /*dde0*/  F2FP.SATFINITE.E4M3.F32.PACK_AB_MERGE_C R9, RZ, R3, RZ ;  /* 0x00000003ff09723e */ /* 0x000fe200048070ff */
[----:B------:R-:W-:Y:S02]  /*ddf0*/  FMUL R0, R223, UR20 ;  /* 0x00000014df007c20 */ /* 0x000fe40008400000 */
[----:B------:R-:W2:Y:S03]  /*de00*/  LDL.LU R223, [R1+0x40] ;  /* 0x0000400001df7983 */ /* 0x000ea60000300800 */
[----:B------:R-:W-:Y:S01]  /*de10*/  F2FP.SATFINITE.E4M3.F32.PACK_AB_MERGE_C R13, RZ, R0, RZ ;  /* 0x00000000ff0d723e */ /* 0x000fe200048070ff */
[----:B---3--:R-:W-:Y:S02]  /*de20*/  FMUL R2, R225, UR20 ;  /* 0x00000014e1027c20 */ /* 0x008fe40008400000 */
[----:B------:R-:W3:Y:S01]  /*de30*/  LDL.LU R225, [R1+0x44] ;  /* 0x0000440001e17983 */ /* 0x000ee20000300800 */
[----:B----4-:R-:W-:-:S03]  /*de40*/  FMUL R0, R224, UR20 ;  /* 0x00000014e0007c20 */ /* 0x010fc60008400000 */
[----:B------:R-:W4:Y:S01]  /*de50*/  LDL.LU R224, [R1+0x48] ;  /* 0x0000480001e07983 */ /* 0x000f220000300800 */
[----:B------:R-:W-:Y:S01]  /*de60*/  FMUL R3, R226, UR20 ;  /* 0x00000014e2037c20 */ /* 0x000fe20008400000 */
[----:B0-----:R-:W-:Y:S02]  /*de70*/  F2FP.SATFINITE.E4M3.F32.PACK_AB_MERGE_C R5, RZ, R0, RZ ;  /* 0x00000000ff05723e */ /* 0x001fe400048070ff */
[----:B------:R-:W4:Y:S01]  /*de80*/  LDL.LU R226, [R1+0x4c] ;  /* 0x00004c0001e27983 */ /* 0x000f220000300800 */
[----:B------:R-:W-:-:S03]  /*de90*/  FMUL R0, R227, UR20 ;  /* 0x00000014e3007c20 */ /* 0x000fc60008400000 */
[----:B------:R-:W4:Y:S01]  /*dea0*/  LDL.LU R227, [R1+0x50] ;  /* 0x0000500001e37983 */ /* 0x000f220000300800 */
[C---:B------:R-:W-:Y:S02]  /*deb0*/  ISETP.LT.OR P2, PT, R41.reuse, 0x52, !P1 ;  /* 0x000000522900780c */ /* 0x040fe40004f41670 */
[C---:B------:R-:W-:Y:S01]  /*dec0*/  ISETP.LT.OR P6, PT, R41.reuse, 0x52, !P0 ;  /* 0x000000522900780c */ /* 0x040fe200047c1670 */
[----:B------:R-:W4:Y:S01]  /*ded0*/  LDL.LU R219, [R1+0x54] ;  /* 0x0000540001db7983 */ /* 0x000f220000300800 */
[C---:B------:R-:W-:Y:S02]  /*dee0*/  ISETP.LT.OR P5, PT, R41.reuse, 0x51, !P0 ;  /* 0x000000512900780c */ /* 0x040fe400047a1670 */
[----:B------:R-:W-:Y:S02]  /*def0*/  ISETP.LT.OR P3, PT, R41, 0x59, !P1 ;  /* 0x000000592900780c */ /* 0x000fe40004f61670 */
[----:B------:R-:W-:Y:S02]  /*df00*/  F2FP.SATFINITE.E4M3.F32.PACK_AB_MERGE_C R7, RZ, R2, RZ ;  /* 0x00000002ff07723e */ /* 0x000fe400048070ff */
[----:B------:R-:W-:-:S03]  /*df10*/  F2FP.SATFINITE.E4M3.F32.PACK_AB_MERGE_C R11, RZ, R0, RZ ;  /* 0x00000000ff0b723e */ /* 0x000fc600048070ff */
[----:B------:R0:W-:Y:S01]  /*df20*/  @!P2 STG.E.U8 desc[UR16][R28.64+0x51], R9 ;  /* 0x000051091c00a986 */ /* 0x0001e2000c101110 */
[----:B------:R-:W-:-:S03]  /*df30*/  ISETP.LT.OR P2, PT, R41, 0x5a, !P1 ;  /* 0x0000005a2900780c */ /* 0x000fc60004f41670 */
[----:B------:R-:W-:Y:S01]  /*df40*/  @!P6 STG.E.U8 desc[UR16][R30.64+0x51], R7 ;  /* 0x000051071e00e986 */ /* 0x000fe2000c101110 */
[----:B------:R-:W-:-:S03]  /*df50*/  ISETP.LT.OR P6, PT, R41, 0x5a, !P0 ;  /* 0x0000005a2900780c */ /* 0x000fc600047c1670 */
[----:B------:R-:W-:Y:S01]  /*df60*/  @!P5 STG.E.U8 desc[UR16][R30.64+0x50], R13 ;  /* 0x0000500d1e00d986 */ /* 0x000fe2000c101110 */
[----:B0-----:R-:W-:-:S03]  /*df70*/  F2FP.SATFINITE.E4M3.F32.PACK_AB_MERGE_C R9, RZ, R3, RZ ;  /* 0x00000003ff09723e */ /* 0x001fc600048070ff */
[----:B------:R0:W-:Y:S04]  /*df80*/  @!P3 STG.E.U8 desc[UR16][R28.64+0x58], R5 ;  /* 0x000058051c00b986 */ /* 0x0001e8000c101110 */
[----:B------:R1:W-:Y:S01]  /*df90*/  @!P2 STG.E.U8 desc[UR16][R28.64+0x59], R9 ;  /* 0x000059091c00a986 */ /* 0x0003e2000c101110 */
[----:B------:R-:W-:-:S03]  /*dfa0*/  FMUL R0, R221, UR20 ;  /* 0x00000014dd007c20 */ /* 0x000fc60008400000 */
[----:B------:R-:W4:Y:S02]  /*dfb0*/  LDL.LU R221, [R1+0x58] ;  /* 0x0000580001dd7983 */ /* 0x000f240000300800 */
[----:B0-----:R-:W-:-:S05]  /*dfc0*/  F2FP.SATFINITE.E4M3.F32.PACK_AB_MERGE_C R5, RZ, R0, RZ ;  /* 0x00000000ff05723e */ /* 0x001fca00048070ff */
[----:B------:R0:W-:Y:S01]  /*dfd0*/  @!P6 STG.E.U8 desc[UR16][R30.64+0x59], R5 ;  /* 0x000059051e00e986 */ /* 0x0001e2000c101110 */
[----:B--2---:R-:W-:-:S03]  /*dfe0*/  FMUL R2, R220, UR20 ;  /* 0x00000014dc027c20 */ /* 0x004fc60008400000 */
[----:B------:R-:W2:Y:S02]  /*dff0*/  LDL.LU R220, [R1+0x5c] ;  /* 0x00005c0001dc7983 */ /* 0x000ea40000300800 */
[----:B------:R-:W-:Y:S01]  /*e000*/  F2FP.SATFINITE.E4M3.F32.PACK_AB_MERGE_C R7, RZ, R2, RZ ;  /* 0x00000002ff07723e */ /* 0x000fe200048070ff */
[----:B------:R-:W-:Y:S02]  /*e010*/  FMUL R3, R222, UR20 ;  /* 0x00000014de037c20 */ /* 0x000fe40008400000 */
[----:B------:R-:W2:Y:S03]  /*e020*/  LDL.LU R222, [R1+0x60] ;  /* 0x0000600001de7983 */ /* 0x000ea60000300800 */
[----:B-1----:R-:W-:Y:S01]  /*e030*/  F2FP.SATFINITE.E4M3.F32.PACK_AB_MERGE_C R9, RZ, R3, RZ ;  /* 0x00000003ff09723e */ /* 0x002fe200048070ff */
[----:B------:R-:W-:Y:S02]  /*e040*/  FMUL R4, R223, UR20 ;  /* 0x00000014df047c20 */ /* 0x000fe40008400000 */
[----:B------:R-:W2:Y:S01]  /*e050*/  LDL.LU R223, [R1+0x64] ;  /* 0x0000640001df7983 */ /* 0x000ea20000300800 */
[----:B---3--:R-:W-:-:S03]  /*e060*/  FMUL R0, R225, UR20 ;  /* 0x00000014e1007c20 */ /* 0x008fc60008400000 */
[----:B------:R-:W3:Y:S01]  /*e070*/  LDL.LU R225, [R1+0x68] ;  /* 0x0000680001e17983 */ /* 0x000ee20000300800 */
[----:B----4-:R-:W-:Y:S01]  /*e080*/  FMUL R2, R224, UR20 ;  /* 0x00000014e0027c20 */ /* 0x010fe20008400000 */
[----:B0-----:R-:W-:Y:S02]  /*e090*/  F2FP.SATFINITE.E4M3.F32.PACK_AB_MERGE_C R5, RZ, R0, RZ ;  /* 0x00000000ff05723e */ /* 0x001fe400048070ff */
[----:B------:R-:W4:Y:S01]  /*e0a0*/  LDL.LU R224, [R1+0x6c] ;  /* 0x00006c0001e07983 */ /* 0x000f220000300800 */
[----:B------:R-:W-:-:S03]  /*e0b0*/  FMUL R3, R226, UR20 ;  /* 0x00000014e2037c20 */ /* 0x000fc60008400000 */
[----:B------:R-:W4:Y:S01]  /*e0c0*/  LDL.LU R226, [R1+0x70] ;  /* 0x0000700001e27983 */ /* 0x000f220000300800 */
[----:B------:R-:W-:-:S03]  /*e0d0*/  FMUL R0, R227, UR20 ;  /* 0x00000014e3007c20 */ /* 0x000fc60008400000 */
[----:B------:R-:W4:Y:S01]  /*e0e0*/  LDL.LU R227, [R1+0x74] ;  /* 0x0000740001e37983 */ /* 0x000f220000300800 */
[C---:B------:R-:W-:Y:S02]  /*e0f0*/  ISETP.LT.OR P5, PT, R41.reuse, 0x59, !P0 ;  /* 0x000000592900780c */ /* 0x040fe400047a1670 */
[C---:B------:R-:W-:Y:S02]  /*e100*/  ISETP.LT.OR P2, PT, R41.reuse, 0x62, !P1 ;  /* 0x000000622900780c */ /* 0x040fe40004f41670 */
[C---:B------:R-:W-:Y:S02]  /*e110*/  ISETP.LT.OR P3, PT, R41.reuse, 0x61, !P1 ;  /* 0x000000612900780c */ /* 0x040fe40004f61670 */
[----:B------:R-:W-:-:S07]  /*e120*/  ISETP.LT.OR P6, PT, R41, 0x62, !P0 ;  /* 0x000000622900780c */ /* 0x000fce00047c1670 */
[----:B------:R-:W-:Y:S01]  /*e130*/  @!P5 STG.E.U8 desc[UR16][R30.64+0x58], R11 ;  /* 0x0000580b1e00d986 */ /* 0x000fe2000c101110 */
[----:B------:R-:W-:-:S03]  /*e140*/  ISETP.LT.OR P5, PT, R41, 0x61, !P0 ;  /* 0x000000612900780c */ /* 0x000fc600047a1670 */
[----:B------:R0:W-:Y:S01]  /*e150*/  @!P2 STG.E.U8 desc[UR16][R28.64+0x61], R9 ;  /* 0x000061091c00a986 */ /* 0x0001e2000c101110 */
[----:B------:R-:W-:-:S03]  /*e160*/  ISETP.LT.OR P2, PT, R41, 0x6a, !P1 ;  /* 0x0000006a2900780c */ /* 0x000fc60004f41670 */
[----:B------:R1:W-:Y:S01]  /*e170*/  @!P3 STG.E.U8 desc[UR16][R28.64+0x60], R7 ;  /* 0x000060071c00b986 */ /* 0x0003e2000c101110 */
[----:B------:R-:W-:Y:S02]  /*e180*/  ISETP.LT.OR P3, PT, R41, 0x69, !P1 ;  /* 0x000000692900780c */ /* 0x000fe40004f61670 */
[----:B------:R-:W-:Y:S01]  /*e190*/  F2FP.SATFINITE.E4M3.F32.PACK_AB_MERGE_C R13, RZ, R4, RZ ;  /* 0x00000004ff0d723e */ /* 0x000fe200048070ff */
[----:B------:R1:W-:Y:S01]  /*e1a0*/  @!P6 STG.E.U8 desc[UR16][R30.64+0x61], R5 ;  /* 0x000061051e00e986 */ /* 0x0003e2000c101110 */
[----:B0-----:R-:W-:-:S03]  /*e1b0*/  F2FP.SATFINITE.E4M3.F32.PACK_AB_MERGE_C R9, RZ, R3, RZ ;  /* 0x00000003ff09723e */ /* 0x001fc600048070ff */
[----:B------:R-:W-:Y:S01]  /*e1c0*/  @!P5 STG.E.U8 desc[UR16][R30.64+0x60], R13 ;  /* 0x0000600d1e00d986 */ /* 0x000fe2000c101110 */
[----:B-1----:R-:W-:-:S03]  /*e1d0*/  F2FP.SATFINITE.E4M3.F32.PACK_AB_MERGE_C R7, RZ, R2, RZ ;  /* 0x00000002ff07723e */ /* 0x002fc600048070ff */
[----:B------:R-:W-:Y:S01]  /*e1e0*/  @!P2 STG.E.U8 desc[UR16][R28.64+0x69], R9 ;  /* 0x000069091c00a986 */ /* 0x000fe2000c101110 */
[C---:B------:R-:W-:Y:S02]  /*e1f0*/  ISETP.LT.OR P5, PT, R41.reuse, 0x69, !P0 ;  /* 0x000000692900780c */ /* 0x040fe400047a1670 */
[C---:B------:R-:W-:Y:S01]  /*e200*/  ISETP.LT.OR P6, PT, R41.reuse, 0x6a, !P0 ;  /* 0x0000006a2900780c */ /* 0x040fe200047c1670 */
[----:B------:R0:W-:Y:S01]  /*e210*/  @!P3 STG.E.U8 desc[UR16][R28.64+0x68], R7 ;  /* 0x000068071c00b986 */ /* 0x0001e2000c101110 */
[----:B------:R-:W-:Y:S01]  /*e220*/  ISETP.LT.OR P2, PT, R41, 0x72, !P1 ;  /* 0x000000722900780c */ /* 0x000fe20004f41670 */
[----:B------:R-:W-:Y:S01]  /*e230*/  FMUL R2, R219, UR20 ;  /* 0x00000014db027c20 */ /* 0x000fe20008400000 */
[----:B------:R-:W-:Y:S02]  /*e240*/  ISETP.LT.OR P3, PT, R41, 0x71, !P1 ;  /* 0x000000712900780c */ /* 0x000fe40004f61670 */
[----:B------:R-:W-:Y:S02]  /*e250*/  F2FP.SATFINITE.E4M3.F32.PACK_AB_MERGE_C R11, RZ, R0, RZ ;  /* 0x00000000ff0b723e */ /* 0x000fe400048070ff */
[----:B------:R-:W-:-:S03]  /*e260*/  F2FP.SATFINITE.E4M3.F32.PACK_AB_MERGE_C R5, RZ, R2, RZ ;  /* 0x00000002ff05723e */ /* 0x000fc600048070ff */
[----:B------:R-:W-:Y:S01]  /*e270*/  @!P5 STG.E.U8 desc[UR16][R30.64+0x68], R11 ;  /* 0x0000680b1e00d986 */ /* 0x000fe2000c101110 */
[----:B------:R-:W-:-:S03]  /*e280*/  ISETP.LT.OR P5, PT, R41, 0x71, !P0 ;  /* 0x000000712900780c */ /* 0x000fc600047a1670 */
[----:B------:R-:W-:Y:S01]  /*e290*/  @!P6 STG.E.U8 desc[UR16][R30.64+0x69], R5 ;  /* 0x000069051e00e986 */ /* 0x000fe2000c101110 */
[----:B------:R-:W-:Y:S01]  /*e2a0*/  ISETP.LT.OR P6, PT, R41, 0x72, !P0 ;  /* 0x000000722900780c */ /* 0x000fe200047c1670 */
[----:B------:R-:W-:-:S05]  /*e2b0*/  FMUL R0, R221, UR20 ;  /* 0x00000014dd007c20 */ /* 0x000fca0008400000 */
[----:B0-----:R-:W-:-:S05]  /*e2c0*/  F2FP.SATFINITE.E4M3.F32.PACK_AB_MERGE_C R7, RZ, R0, RZ ;  /* 0x00000000ff07723e */ /* 0x001fca00048070ff */
[----:B------:R0:W-:Y:S01]  /*e2d0*/  @!P3 STG.E.U8 desc[UR16][R28.64+0x70], R7 ;  /* 0x000070071c00b986 */ /* 0x0001e2000c101110 */
[C---:B------:R-:W-:Y:S02]  /*e2e0*/  ISETP.LT.OR P3, PT, R41.reuse, 0x79, !P0 ;  /* 0x000000792900780c */ /* 0x040fe40004761670 */
[----:B------:R-:W-:Y:S01]  /*e2f0*/  ISETP.LT.OR P0, PT, R41, 0x7a, !P0 ;  /* 0x0000007a2900780c */ /* 0x000fe20004701670 */
[----:B--2---:R-:W-:-:S05]  /*e300*/  FMUL R3, R220, UR20 ;  /* 0x00000014dc037c20 */ /* 0x004fca0008400000 */
[----:B------:R-:W-:-:S05]  /*e310*/  F2FP.SATFINITE.E4M3.F32.PACK_AB_MERGE_C R9, RZ, R3, RZ ;  /* 0x00000003ff09723e */ /* 0x000fca00048070ff */
[----:B------:R1:W-:Y:S01]  /*e320*/  @!P2 STG.E.U8 desc[UR16][R28.64+0x71], R9 ;  /* 0x000071091c00a986 */ /* 0x0003e2000c101110 */
[C---:B------:R-:W-:Y:S02]  /*e330*/  ISETP.LT.OR P2, PT, R41.reuse, 0x79, !P1 ;  /* 0x000000792900780c */ /* 0x040fe40004f41670 */
[----:B------:R-:W-:Y:S01]  /*e340*/  ISETP.LT.OR P1, PT, R41, 0x7a, !P1 ;  /* 0x0000007a2900780c */ /* 0x000fe20004f21670 */
[----:B------:R-:W-:-:S05]  /*e350*/  FMUL R0, R222, UR20 ;  /* 0x00000014de007c20 */ /* 0x000fca0008400000 */
[----:B------:R-:W-:-:S05]  /*e360*/  F2FP.SATFINITE.E4M3.F32.PACK_AB_MERGE_C R13, RZ, R0, RZ ;  /* 0x00000000ff0d723e */ /* 0x000fca00048070ff */
[----:B------:R2:W-:Y:S01]  /*e370*/  @!P5 STG.E.U8 desc[UR16][R30.64+0x70], R13 ;  /* 0x0000700d1e00d986 */ /* 0x0005e2000c101110 */
[----:B------:R-:W-:Y:S01]  /*e380*/  FMUL R0, R223, UR20 ;  /* 0x00000014df007c20 */ /* 0x000fe20008400000 */
[----:B---3--:R-:W-:Y:S01]  /*e390*/  FMUL R2, R225, UR20 ;  /* 0x00000014e1027c20 */ /* 0x008fe20008400000 */
[----:B----4-:R-:W-:-:S03]  /*e3a0*/  FMUL R3, R224, UR20 ;  /* 0x00000014e0037c20 */ /* 0x010fc60008400000 */
[----:B0-----:R-:W-:Y:S01]  /*e3b0*/  F2FP.SATFINITE.E4M3.F32.PACK_AB_MERGE_C R7, RZ, R0, RZ ;  /* 0x00000000ff07723e */ /* 0x001fe200048070ff */
[----:B------:R-:W-:Y:S01]  /*e3c0*/  FMUL R4, R226, UR20 ;  /* 0x00000014e2047c20 */ /* 0x000fe20008400000 */
[----:B------:R-:W-:Y:S01]  /*e3d0*/  FMUL R5, R227, UR20 ;  /* 0x00000014e3057c20 */ /* 0x000fe20008400000 */
[----:B-1----:R-:W-:Y:S02]  /*e3e0*/  F2FP.SATFINITE.E4M3.F32.PACK_AB_MERGE_C R9, RZ, R2, RZ ;  /* 0x00000002ff09723e */ /* 0x002fe400048070ff */
[----:B------:R-:W-:Y:S02]  /*e3f0*/  F2FP.SATFINITE.E4M3.F32.PACK_AB_MERGE_C R3, RZ, R3, RZ ;  /* 0x00000003ff03723e */ /* 0x000fe400048070ff */
[----:B------:R-:W-:Y:S02]  /*e400*/  F2FP.SATFINITE.E4M3.F32.PACK_AB_MERGE_C R11, RZ, R4, RZ ;  /* 0x00000004ff0b723e */ /* 0x000fe400048070ff */
[----:B------:R-:W-:Y:S01]  /*e410*/  F2FP.SATFINITE.E4M3.F32.PACK_AB_MERGE_C R5, RZ, R5, RZ ;  /* 0x00000005ff05723e */ /* 0x000fe200048070ff */
[----:B------:R2:W-:Y:S04]  /*e420*/  @!P6 STG.E.U8 desc[UR16][R30.64+0x71], R7 ;  /* 0x000071071e00e986 */ /* 0x0005e8000c101110 */
[----:B------:R2:W-:Y:S04]  /*e430*/  @!P2 STG.E.U8 desc[UR16][R28.64+0x78], R9 ;  /* 0x000078091c00a986 */ /* 0x0005e8000c101110 */
[----:B------:R2:W-:Y:S04]  /*e440*/  @!P1 STG.E.U8 desc[UR16][R28.64+0x79], R3 ;  /* 0x000079031c009986 */ /* 0x0005e8000c101110 */
[----:B------:R2:W-:Y:S04]  /*e450*/  @!P3 STG.E.U8 desc[UR16][R30.64+0x78], R11 ;  /* 0x0000780b1e00b986 */ /* 0x0005e8000c101110 */
[----:B------:R2:W-:Y:S02]  /*e460*/  @!P0 STG.E.U8 desc[UR16][R30.64+0x79], R5 ;  /* 0x000079051e008986 */ /* 0x0005e4000c101110 */
.L_x_290:
[----:B------:R-:W-:Y:S05]  /*e470*/  BSYNC B0 ;  /* 0x0000000000007941 */ /* 0x000fea0003800000 */
.L_x_32:
[----:B0-2---:R-:W2:Y:S04]  /*e480*/  LDL.LU R3, [R1+0x78] ;  /* 0x0000780001037983 */ /* 0x005ea80000300800 */
[----:B-----5:R-:W2:Y:S01]  /*e490*/  LDL.LU R2, [R1+0x7c] ;  /* 0x00007c0001027983 */ /* 0x020ea20000300800 */
[----:B------:R-:W-:Y:S01]  /*e4a0*/  ULDC UR6, c[0x0][0xc] ;  /* 0x0000030000067ab9 */ /* 0x000fe20000000800 */
[----:B------:R-:W-:Y:S01]  /*e4b0*/  ULDC UR7, c[0x0][0x10] ;  /* 0x0000040000077ab9 */ /* 0x000fe20000000800 */
[----:B------:R-:W2:Y:S01]  /*e4c0*/  LDC R5, c[0x0][0x14] ;  /* 0x00000500ff057b82 */ /* 0x000ea20000000800 */
[----:B------:R-:W-:Y:S01]  /*e4d0*/  UIMAD.WIDE.U32 UR6, UR6, UR7, URZ ;  /* 0x00000007060672a5 */ /* 0x000fe2000f8e003f */
[----:B------:R-:W-:Y:S01]  /*e4e0*/  PRMT R0, RZ, 0x7610, R0 ;  /* 0x00007610ff007816 */ /* 0x000fe20000000000 */
[----:B------:R-:W-:-:S04]  /*e4f0*/  UMOV UR22, 0xffffffff ;  /* 0xffffffff00167882 */ /* 0x000fc80000000000 */
[----:B--2---:R-:W-:-:S04]  /*e500*/  IMAD.WIDE.U32 R2, R5, UR6, R2 ;  /* 0x0000000605027c25 */ /* 0x004fc8000f8e0002 */
[----:B------:R-:W-:Y:S01]  /*e510*/  IMAD R5, R5, UR7, RZ ;  /* 0x0000000705057c24 */ /* 0x000fe2000f8e02ff */
[----:B------:R-:W-:Y:S01]  /*e520*/  ULDC.64 UR6, c[0x0][0x650] ;  /* 0x0001940000067ab9 */ /* 0x000fe20000000a00 */
[----:B------:R-:W-:Y:S01]  /*e530*/  IMAD.MOV.U32 R19, RZ, RZ, R2 ;  /* 0x000000ffff137224 */ /* 0x000fe200078e0002 */
[----:B------:R-:W-:Y:S01]  /*e540*/  ISETP.GE.U32.AND P0, PT, R2, UR6, PT ;  /* 0x0000000602007c0c */ /* 0x000fe2000bf06070 */
[----:B------:R-:W-:Y:S02]  /*e550*/  IMAD.IADD R22, R3, 0x1, R5 ;  /* 0x0000000103167824 */ /* 0x000fe400078e0205 */
[----:B------:R-:W-:-:S03]  /*e560*/  IMAD.MOV.U32 R2, RZ, RZ, -0x1 ;  /* 0xffffffffff027424 */ /* 0x000fc600078e00ff */
[----:B------:R0:W-:Y:S01]  /*e570*/  STL [R1+0x78], R22 ;  /* 0x0000781601007387 */ /* 0x0001e20000100800 */
[----:B------:R-:W-:-:S03]  /*e580*/  ISETP.GE.U32.AND.EX P0, PT, R22, UR7, PT, P0 ;  /* 0x0000000716007c0c */ /* 0x000fc6000bf06100 */
[----:B------:R0:W-:Y:S04]  /*e590*/  STL [R1+0x7c], R19 ;  /* 0x00007c1301007387 */ /* 0x0001e80000100800 */
[----:B------:R0:W-:Y:S06]  /*e5a0*/  STL [R1+0x80], R2 ;  /* 0x0000800201007387 */ /* 0x0001ec0000100800 */
[----:B------:R-:W-:Y:S05]  /*e5b0*/  @P0 BRA `(.L_x_291) ;  /* 0x00000004006c0947 */ /* 0x000fea0003800000 */
[----:B------:R-:W2:Y:S01]  /*e5c0*/  S2R R14, SR_CTAID.X ;  /* 0x00000000000e7919 */ /* 0x000ea20000002500 */
[----:B------:R-:W5:Y:S01]  /*e5d0*/  LDC.64 R8, c[0x0][0x628] ;  /* 0x00018a00ff087b82 */ /* 0x000f620000000a00 */
[----:B------:R-:W-:Y:S01]  /*e5e0*/  ULDC UR6, c[0x0][0x150] ;  /* 0x0000540000067ab9 */ /* 0x000fe20000000800 */
[----:B------:R-:W-:Y:S01]  /*e5f0*/  IMAD.MOV.U32 R6, RZ, RZ, R19 ;  /* 0x000000ffff067224 */ /* 0x000fe200078e0013 */
[----:B------:R-:W0:Y:S01]  /*e600*/  S2R R16, SR_CTAID.Y ;  /* 0x0000000000107919 */ /* 0x000e220000002600 */
[----:B------:R-:W-:-:S04]  /*e610*/  IMAD.MOV.U32 R7, RZ, RZ, R22 ;  /* 0x000000ffff077224 */ /* 0x000fc800078e0016 */
[----:B------:R-:W0:Y:S08]  /*e620*/  LDC R17, c[0x0][0x144] ;  /* 0x00005100ff117b82 */ /* 0x000e300000000800 */
[----:B------:R-:W0:Y:S08]  /*e630*/  LDC R10, c[0x0][0x630] ;  /* 0x00018c00ff0a7b82 */ /* 0x000e300000000800 */
[----:B------:R-:W0:Y:S01]  /*e640*/  LDC.64 R12, c[0x0][0x620] ;  /* 0x00018800ff0c7b82 */ /* 0x000e220000000a00 */
[----:B-----5:R-:W-:-:S04]  /*e650*/  ISETP.NE.U32.AND P0, PT, R8, RZ, PT ;  /* 0x000000ff0800720c */ /* 0x020fc80003f05070 */
[----:B------:R-:W-:Y:S02]  /*e660*/  ISETP.NE.AND.EX P0, PT, R9, RZ, PT, P0 ;  /* 0x000000ff0900720c */ /* 0x000fe40003f05300 */
[----:B--2---:R-:W-:-:S05]  /*e670*/  I2FP.F32.U32 R0, R14 ;  /* 0x0000000e00007245 */ /* 0x004fca0000201000 */
[----:B------:R-:W-:-:S04]  /*e680*/  FMUL R0, R0, UR6 ;  /* 0x0000000600007c20 */ /* 0x000fc80008400000 */
[----:B------:R2:W0:Y:S02]  /*e690*/  F2I.U32.TRUNC.NTZ R15, R0 ;  /* 0x00000000000f7305 */ /* 0x000424000020f000 */
[----:B------:R-:W-:Y:S05]  /*e6a0*/  @!P0 BRA `(.L_x_292) ;  /* 0x0000000000288947 */ /* 0x000fea0003800000 */
[----:B--2---:R-:W2:Y:S02]  /*e6b0*/  LDC R0, c[0x0][0x634] ;  /* 0x00018d00ff007b82 */ /* 0x004ea40000000800 */
[----:B--2---:R-:W-:-:S05]  /*e6c0*/  IADD3 R7, P0, R19, R0, RZ ;  /* 0x0000000013077210 */ /* 0x004fca0007f1e0ff */
[----:B------:R-:W-:-:S04]  /*e6d0*/  IMAD.X R11, RZ, RZ, R22, P0 ;  /* 0x000000ffff0b7224 */ /* 0x000fc800000e0616 */
[----:B0-----:R-:W-:-:S04]  /*e6e0*/  IMAD.WIDE.U32 R2, R11, R8, RZ ;  /* 0x000000080b027225 */ /* 0x001fc800078e00ff */
[----:B------:R-:W-:-:S04]  /*e6f0*/  IMAD.WIDE.U32 R4, P0, R7, R9, R2 ;  /* 0x0000000907047225 */ /* 0x000fc80007800002 */
[----:B------:R-:W-:-:S04]  /*e700*/  IMAD.WIDE.U32 R2, R7, R8, RZ ;  /* 0x0000000807027225 */ /* 0x000fc800078e00ff */
[----:B------:R-:W-:Y:S01]  /*e710*/  IMAD.X R7, RZ, RZ, RZ, P0 ;  /* 0x000000ffff077224 */ /* 0x000fe200000e06ff */
[----:B------:R-:W-:Y:S01]  /*e720*/  IADD3 RZ, P0, R3, R4, RZ ;  /* 0x0000000403ff7210 */ /* 0x000fe20007f1e0ff */
[----:B------:R-:W-:-:S04]  /*e730*/  IMAD.MOV.U32 R6, RZ, RZ, R5 ;  /* 0x000000ffff067224 */ /* 0x000fc800078e0005 */
[----:B------:R-:W-:-:S08]  /*e740*/  IMAD.WIDE.U32.X R6, R11, R9, R6, P0 ;  /* 0x000000090b067225 */ /* 0x000fd000000e0406 */
.L_x_292:
[-CC-:B01----:R-:W-:Y:S01]  /*e750*/  SHF.R.U64 R24, R6, R10.reuse, R7.reuse ;  /* 0x0000000a06187219 */ /* 0x183fe20000001207 */
[----:B------:R-:W0:Y:S01]  /*e760*/  LDC.64 R20, c[0x0][0x640] ;  /* 0x00019000ff147b82 */ /* 0x000e220000000a00 */
[----:B--2---:R-:W-:Y:S01]  /*e770*/  SHF.R.U32.HI R0, RZ, R10, R7 ;  /* 0x0000000aff007219 */ /* 0x004fe20000011607 */
[----:B------:R-:W-:Y:S01]  /*e780*/  IMAD.MOV.U32 R2, RZ, RZ, R19 ;  /* 0x000000ffff027224 */ /* 0x000fe200078e0013 */
[----:B------:R-:W-:Y:S01]  /*e790*/  IADD3 R5, P0, RZ, -R24, RZ ;  /* 0x80000018ff057210 */ /* 0x000fe20007f1e0ff */
[----:B------:R-:W-:Y:S01]  /*e7a0*/  IMAD.MOV R15, RZ, RZ, -R15 ;  /* 0x000000ffff0f7224 */ /* 0x000fe200078e0a0f */
[----:B------:R-:W-:Y:S01]  /*e7b0*/  ULDC UR6, c[0x0][0x154] ;  /* 0x0000550000067ab9 */ /* 0x000fe20000000800 */
[----:B------:R-:W-:Y:S02]  /*e7c0*/  IMAD.MOV.U32 R7, RZ, RZ, 0x1 ;  /* 0x00000001ff077424 */ /* 0x000fe400078e00ff */
[----:B------:R-:W1:Y:S01]  /*e7d0*/  LDC R4, c[0x0][0x618] ;  /* 0x00018600ff047b82 */ /* 0x000e620000000800 */
[----:B------:R-:W-:-:S02]  /*e7e0*/  IMAD.X R3, RZ, RZ, ~R0, P0 ;  /* 0x000000ffff037224 */ /* 0x000fc400000e0e00 */
[----:B------:R-:W-:Y:S02]  /*e7f0*/  IMAD R15, R17, R15, R14 ;  /* 0x0000000f110f7224 */ /* 0x000fe400078e020e */
[-C--:B------:R-:W-:Y:S02]  /*e800*/  IMAD R0, R3, R12.reuse, RZ ;  /* 0x0000000c03007224 */ /* 0x080fe400078e02ff */
[----:B------:R-:W-:Y:S01]  /*e810*/  IMAD.MOV.U32 R3, RZ, RZ, R22 ;  /* 0x000000ffff037224 */ /* 0x000fe200078e0016 */
[----:B------:R-:W2:Y:S01]  /*e820*/  LDC R6, c[0x0][0x608] ;  /* 0x00018200ff067b82 */ /* 0x000ea20000000800 */
[----:B------:R-:W-:-:S04]  /*e830*/  IMAD.WIDE.U32 R2, R5, R12, R2 ;  /* 0x0000000c05027225 */ /* 0x000fc800078e0002 */
[----:B------:R-:W-:-:S03]  /*e840*/  IMAD R5, R5, R13, R0 ;  /* 0x0000000d05057224 */ /* 0x000fc600078e0200 */
[----:B------:R-:W5:Y:S01]  /*e850*/  LDC R18, c[0x0][0x658] ;  /* 0x00019600ff127b82 */ /* 0x000f620000000800 */
[----:B------:R-:W-:Y:S01]  /*e860*/  I2FP.F32.U32 R0, R16 ;  /* 0x0000001000007245 */ /* 0x000fe20000201000 */
[----:B------:R-:W-:Y:S01]  /*e870*/  IMAD.IADD R3, R3, 0x1, R5 ;  /* 0x0000000103037824 */ /* 0x000fe200078e0205 */
[----:B0-----:R-:W-:Y:S01]  /*e880*/  ISETP.NE.U32.AND P0, PT, R20, RZ, PT ;  /* 0x000000ff1400720c */ /* 0x001fe20003f05070 */
[----:B------:R-:W-:Y:S02]  /*e890*/  IMAD.MOV.U32 R5, RZ, RZ, -0x1 ;  /* 0xffffffffff057424 */ /* 0x000fe400078e00ff */
[----:B------:R-:W-:Y:S02]  /*e8a0*/  FMUL R0, R0, UR6 ;  /* 0x0000000600007c20 */ /* 0x000fe40008400000 */
[----:B------:R-:W0:Y:S01]  /*e8b0*/  LDC R13, c[0x0][0x148] ;  /* 0x00005200ff0d7b82 */ /* 0x000e220000000800 */
[----:B-1----:R-:W-:Y:S01]  /*e8c0*/  SHF.R.U64 R10, R2, R4, R3 ;  /* 0x00000004020a7219 */ /* 0x002fe20000001203 */
[----:B------:R1:W0:Y:S01]  /*e8d0*/  F2I.U32.TRUNC.NTZ R12, R0 ;  /* 0x00000000000c7305 */ /* 0x000222000020f000 */
[----:B------:R-:W-:-:S02]  /*e8e0*/  ISETP.NE.AND.EX P0, PT, R21, RZ, PT, P0 ;  /* 0x000000ff1500720c */ /* 0x000fc40003f05300 */
[----:B------:R-:W-:-:S03]  /*e8f0*/  SHF.R.U32.HI R3, RZ, R4, R3 ;  /* 0x00000004ff037219 */ /* 0x000fc60000011603 */
[----:B------:R-:W0:Y:S01]  /*e900*/  LDC R14, c[0x0][0x600] ;  /* 0x00018000ff0e7b82 */ /* 0x000e220000000800 */
[-CC-:B--2---:R-:W-:Y:S02]  /*e910*/  SHF.R.U64 R8, R10, R6.reuse, R3.reuse ;  /* 0x000000060a087219 */ /* 0x184fe40000001203 */
[----:B------:R-:W-:-:S05]  /*e920*/  SHF.R.U32.HI R3, RZ, R6, R3 ;  /* 0x00000006ff037219 */ /* 0x000fca0000011603 */
[----:B------:R-:W2:Y:S01]  /*e930*/  LDC R19, c[0x0][0x648] ;  /* 0x00019200ff137b82 */ /* 0x000ea20000000800 */
[-CC-:B-----5:R-:W-:Y:S02]  /*e940*/  SHF.R.U64 R11, R8, R18.reuse, R3.reuse ;  /* 0x00000012080b7219 */ /* 0x1a0fe40000001203 */
[-C--:B------:R-:W-:Y:S02]  /*e950*/  SHF.L.U32 R5, R5, R18.reuse, RZ ;  /* 0x0000001205057219 */ /* 0x080fe400000006ff */
[-C--:B------:R-:W-:Y:S01]  /*e960*/  SHF.R.U32.HI R3, RZ, R18.reuse, R3 ;  /* 0x00000012ff037219 */ /* 0x080fe20000011603 */
[----:B------:R-:W-:Y:S01]  /*e970*/  IMAD.MOV.U32 R2, RZ, RZ, R11 ;  /* 0x000000ffff027224 */ /* 0x000fe200078e000b */
[----:B------:R-:W-:Y:S01]  /*e980*/  SHF.L.U32 R40, R7, R18, RZ ;  /* 0x0000001207287219 */ /* 0x000fe200000006ff */
[----:B------:R-:W0:Y:S01]  /*e990*/  LDC R22, c[0x0][0x638] ;  /* 0x00018e00ff167b82 */ /* 0x000e220000000800 */
[----:B------:R-:W-:-:S07]  /*e9a0*/  LOP3.LUT R17, RZ, R5, RZ, 0x33, !PT ;  /* 0x00000005ff117212 */ /* 0x000fce00078e33ff */
[----:B------:R-:W0:Y:S01]  /*e9b0*/  LDC R23, c[0x0][0x610] ;  /* 0x00018400ff177b82 */ /* 0x000e220000000800 */
[----:B-1----:R-:W-:Y:S05]  /*e9c0*/  @!P0 BRA `(.L_x_293) ;  /* 0x0000000000288947 */ /* 0x002fea0003800000 */
        /* <DEDUP_REMOVED lines=10> */
.L_x_293:
[----:B--2---:R-:W-:Y:S01]  /*ea70*/  SHF.R.U64 R0, R2, R19, R3 ;  /* 0x0000001302007219 */ /* 0x004fe20000001203 */
[----:B0-----:R-:W-:Y:S01]  /*ea80*/  VIADD R3, R14, 0xffffffff ;  /* 0xffffffff0e037836 */ /* 0x001fe20000000000 */
[----:B------:R-:W-:Y:S01]  /*ea90*/  LOP3.LUT R5, R8, R17, RZ, 0xc0, !PT ;  /* 0x0000001108057212 */ /* 0x000fe200078ec0ff */
[----:B------:R-:W-:Y:S01]  /*eaa0*/  IMAD.MOV R12, RZ, RZ, -R12 ;  /* 0x000000ffff0c7224 */ /* 0x000fe200078e0a0c */
[----:B------:R-:W-:Y:S01]  /*eab0*/  R2UR UR22, R24 ;  /* 0x00000000181672ca */ /* 0x000fe200000e0000 */
[----:B------:R-:W-:Y:S01]  /*eac0*/  IMAD.MOV R2, RZ, RZ, -R0 ;  /* 0x000000ffff027224 */ /* 0x000fe200078e0a00 */
[----:B------:R-:W-:Y:S01]  /*ead0*/  LOP3.LUT R3, R10, R3, RZ, 0xc0, !PT ;  /* 0x000000030a037212 */ /* 0x000fe200078ec0ff */
[----:B------:R-:W-:Y:S02]  /*eae0*/  IMAD R40, R40, R0, R5 ;  /* 0x0000000028287224 */ /* 0x000fe400078e0205 */
[----:B------:R-:W-:Y:S02]  /*eaf0*/  @P4 IMAD R15, R13, R12, R16 ;  /* 0x0000000c0d0f4224 */ /* 0x000fe400078e0210 */
[----:B------:R-:W-:-:S02]  /*eb00*/  IMAD R0, R2, R22, R11 ;  /* 0x0000001602007224 */ /* 0x000fc400078e020b */
[----:B------:R-:W-:Y:S02]  /*eb10*/  IMAD R40, R40, R23, R15 ;  /* 0x0000001728287224 */ /* 0x000fe400078e020f */
[----:B------:R-:W-:Y:S02]  /*eb20*/  IMAD R3, R0, R14, R3 ;  /* 0x0000000e00037224 */ /* 0x000fe400078e0203 */
[----:B------:R-:W-:-:S03]  /*eb30*/  IMAD.MOV.U32 R0, RZ, RZ, 0x1 ;  /* 0x00000001ff007424 */ /* 0x000fc600078e00ff */
[----:B------:R-:W-:Y:S02]  /*eb40*/  SEL R2, R3, R40, !P4 ;  /* 0x0000002803027207 */ /* 0x000fe40006000000 */
[----:B------:R-:W-:-:S03]  /*eb50*/  SEL R40, R40, R3, !P4 ;  /* 0x0000000328287207 */ /* 0x000fc60006000000 */
[----:B------:R2:W-:Y:S04]  /*eb60*/  STL [R1+0x80], R2 ;  /* 0x0000800201007387 */ /* 0x0005e80000100800 */
.L_x_291:
[----:B------:R0:W-:Y:S01]  /*eb70*/  STL [R1+0x84], R40 ;  /* 0x0000842801007387 */ /* 0x0001e20000100800 */
[----:B------:R-:W-:-:S13]  /*eb80*/  LOP3.LUT P0, RZ, R0, 0xff, RZ, 0xc0, !PT ;  /* 0x000000ff00ff7812 */ /* 0x000fda000780c0ff */
[----:B0-----:R-:W-:Y:S05]  /*eb90*/  @P0 BRA `(.L_x_294) ;  /* 0xffffff24009c0947 */ /* 0x001fea000383ffff */
[----:B------:R-:W-:Y:S05]  /*eba0*/  EXIT ;  /* 0x000000000000794d */ /* 0x000fea0003800000 */
.L_x_4:
[----:B------:R-:W2:Y:S01]  /*ebb0*/  LDL R16, [R1+0x7c] ;  /* 0x00007c0001107983 */ /* 0x000ea20000100800 */
[----:B------:R-:W-:-:S03]  /*ebc0*/  ULDC.64 UR4, c[0x0][0x650] ;  /* 0x0001940000047ab9 */ /* 0x000fc60000000a00 */
[----:B------:R-:W3:Y:S01]  /*ebd0*/  LDL R17, [R1+0x78] ;  /* 0x0000780001117983 */ /* 0x000ee20000100800 */
[----:B------:R-:W-:Y:S01]  /*ebe0*/  PRMT R4, RZ, 0x7610, R4 ;  /* 0x00007610ff047816 */ /* 0x000fe20000000004 */
[----:B------:R-:W-:Y:S02]  /*ebf0*/  IMAD.MOV.U32 R5, RZ, RZ, -0x1 ;  /* 0xffffffffff057424 */ /* 0x000fe400078e00ff */
[----:B------:R-:W-:Y:S02]  /*ec00*/  IMAD.MOV.U32 R6, RZ, RZ, -0x1 ;  /* 0xffffffffff067424 */ /* 0x000fe400078e00ff */
[----:B------:R-:W-:Y:S01]  /*ec10*/  IMAD.MOV.U32 R11, RZ, RZ, -0x1 ;  /* 0xffffffffff0b7424 */ /* 0x000fe200078e00ff */
[----:B--2---:R-:W-:-:S04]  /*ec20*/  ISETP.GE.U32.AND P0, PT, R16, UR4, PT ;  /* 0x0000000410007c0c */ /* 0x004fc8000bf06070 */
[----:B---3--:R-:W-:-:S13]  /*ec30*/  ISETP.GE.U32.AND.EX P0, PT, R17, UR5, PT, P0 ;  /* 0x0000000511007c0c */ /* 0x008fda000bf06100 */
[----:B------:R-:W-:Y:S05]  /*ec40*/  @P0 BRA `(.L_x_295) ;  /* 0x00000004005c0947 */ /* 0x000fea0003800000 */
        /* <DEDUP_REMOVED lines=18> */
.L_x_296:
[-CC-:B------:R-:W-:Y:S01]  /*ed70*/  SHF.R.U64 R11, R8, R12.reuse, R9.reuse ;  /* 0x0000000c080b7219 */ /* 0x180fe20000001209 */
[----:B------:R-:W0:Y:S01]  /*ed80*/  LDC.64 R20, c[0x0][0x640] ;  /* 0x00019000ff147b82 */ /* 0x000e220000000a00 */
[----:B------:R-:W-:Y:S01]  /*ed90*/  SHF.R.U32.HI R3, RZ, R12, R9 ;  /* 0x0000000cff037219 */ /* 0x000fe20000011609 */
[----:B------:R-:W-:Y:S01]  /*eda0*/  ULDC UR4, c[0x0][0x150] ;  /* 0x0000540000047ab9 */ /* 0x000fe20000000800 */
[----:B------:R-:W-:Y:S01]  /*edb0*/  IADD3 R7, P0, RZ, -R11, RZ ;  /* 0x8000000bff077210 */ /* 0x000fe20007f1e0ff */
[----:B------:R-:W-:Y:S01]  /*edc0*/  IMAD.MOV.U32 R4, RZ, RZ, R16 ;  /* 0x000000ffff047224 */ /* 0x000fe200078e0010 */
[----:B------:R-:W-:Y:S01]  /*edd0*/  I2FP.F32.U32 R6, R2 ;  /* 0x0000000200067245 */ /* 0x000fe20000201000 */
[----:B------:R-:W-:Y:S02]  /*ede0*/  IMAD.MOV.U32 R5, RZ, RZ, R17 ;  /* 0x000000ffff057224 */ /* 0x000fe400078e0011 */
[----:B------:R-:W1:Y:S01]  /*edf0*/  LDC R10, c[0x0][0x618] ;  /* 0x00018600ff0a7b82 */ /* 0x000e620000000800 */
[----:B------:R-:W-:-:S02]  /*ee00*/  IMAD.X R3, RZ, RZ, ~R3, P0 ;  /* 0x000000ffff037224 */ /* 0x000fc400000e0e03 */
[----:B------:R-:W-:Y:S01]  /*ee10*/  FMUL R9, R6, UR4 ;  /* 0x0000000406097c20 */ /* 0x000fe20008400000 */
[----:B------:R-:W-:Y:S01]  /*ee20*/  IMAD.WIDE.U32 R4, R7, R14, R4 ;  /* 0x0000000e07047225 */ /* 0x000fe200078e0004 */
[----:B------:R-:W-:-:S03]  /*ee30*/  ULDC UR4, c[0x0][0x154] ;  /* 0x0000550000047ab9 */ /* 0x000fc60000000800 */
[----:B------:R-:W-:Y:S01]  /*ee40*/  IMAD R6, R3, R14, RZ ;  /* 0x0000000e03067224 */ /* 0x000fe200078e02ff */
[----:B------:R-:W2:Y:S01]  /*ee50*/  LDC R13, c[0x0][0x144] ;  /* 0x00005100ff0d7b82 */ /* 0x000ea20000000800 */
[----:B------:R-:W3:Y:S02]  /*ee60*/  F2I.U32.TRUNC.NTZ R9, R9 ;  /* 0x0000000900097305 */ /* 0x000ee4000020f000 */
[----:B------:R-:W-:Y:S02]  /*ee70*/  IMAD R3, R7, R15, R6 ;  /* 0x0000000f07037224 */ /* 0x000fe400078e0206 */
[----:B------:R-:W-:Y:S02]  /*ee80*/  IMAD.MOV.U32 R6, RZ, RZ, -0x1 ;  /* 0xffffffffff067424 */ /* 0x000fe400078e00ff */
[----:B------:R-:W-:Y:S01]  /*ee90*/  IMAD.IADD R3, R5, 0x1, R3 ;  /* 0x0000000105037824 */ /* 0x000fe200078e0203 */
[----:B------:R-:W4:Y:S01]  /*eea0*/  LDC R12, c[0x0][0x608] ;  /* 0x00018200ff0c7b82 */ /* 0x000f220000000800 */
[----:B------:R-:W-:-:S02]  /*eeb0*/  I2FP.F32.U32 R5, R0 ;  /* 0x0000000000057245 */ /* 0x000fc40000201000 */
[----:B0-----:R-:W-:-:S03]  /*eec0*/  ISETP.NE.U32.AND P0, PT, R20, RZ, PT ;  /* 0x000000ff1400720c */ /* 0x001fc60003f05070 */
[----:B------:R-:W-:Y:S01]  /*eed0*/  FMUL R5, R5, UR4 ;  /* 0x0000000405057c20 */ /* 0x000fe20008400000 */
[----:B------:R-:W-:Y:S01]  /*eee0*/  ISETP.NE.AND.EX P0, PT, R21, RZ, PT, P0 ;  /* 0x000000ff1500720c */ /* 0x000fe20003f05300 */
[----:B------:R-:W0:Y:S01]  /*eef0*/  LDC R7, c[0x0][0x658] ;  /* 0x00019600ff077b82 */ /* 0x000e220000000800 */
[-C--:B-1----:R-:W-:Y:S01]  /*ef00*/  SHF.R.U64 R8, R4, R10.reuse, R3 ;  /* 0x0000000a04087219 */ /* 0x082fe20000001203 */
[----:B---3--:R-:W-:Y:S01]  /*ef10*/  IMAD.MOV R4, RZ, RZ, -R9 ;  /* 0x000000ffff047224 */ /* 0x008fe200078e0a09 */
[----:B------:R-:W-:Y:S02]  /*ef20*/  SHF.R.U32.HI R3, RZ, R10, R3 ;  /* 0x0000000aff037219 */ /* 0x000fe40000011603 */
[----:B------:R1:W3:Y:S03]  /*ef30*/  F2I.U32.TRUNC.NTZ R10, R5 ;  /* 0x00000005000a7305 */ /* 0x0002e6000020f000 */
[----:B------:R-:W1:Y:S01]  /*ef40*/  LDC R17, c[0x0][0x148] ;  /* 0x00005200ff117b82 */ /* 0x000e620000000800 */
[----:B--2---:R-:W-:-:S02]  /*ef50*/  IMAD R19, R13, R4, R2 ;  /* 0x000000040d137224 */ /* 0x004fc400078e0202 */
[----:B------:R-:W-:-:S05]  /*ef60*/  IMAD.MOV.U32 R4, RZ, RZ, 0x1 ;  /* 0x00000001ff047424 */ /* 0x000fca00078e00ff */
[----:B------:R-:W2:Y:S01]  /*ef70*/  LDC R14, c[0x0][0x600] ;  /* 0x00018000ff0e7b82 */ /* 0x000ea20000000800 */
[-CC-:B----4-:R-:W-:Y:S02]  /*ef80*/  SHF.R.U64 R13, R8, R12.reuse, R3.reuse ;  /* 0x0000000c080d7219 */ /* 0x190fe40000001203 */
[----:B------:R-:W-:-:S05]  /*ef90*/  SHF.R.U32.HI R2, RZ, R12, R3 ;  /* 0x0000000cff027219 */ /* 0x000fca0000011603 */
[----:B------:R-:W4:Y:S01]  /*efa0*/  LDC R16, c[0x0][0x648] ;  /* 0x00019200ff107b82 */ /* 0x000f220000000800 */
[-CC-:B0-----:R-:W-:Y:S02]  /*efb0*/  SHF.R.U64 R15, R13, R7.reuse, R2.reuse ;  /* 0x000000070d0f7219 */ /* 0x181fe40000001202 */
[-C--:B------:R-:W-:Y:S02]  /*efc0*/  SHF.L.U32 R6, R6, R7.reuse, RZ ;  /* 0x0000000706067219 */ /* 0x080fe400000006ff */
[-C--:B------:R-:W-:Y:S01]  /*efd0*/  SHF.R.U32.HI R3, RZ, R7.reuse, R2 ;  /* 0x00000007ff037219 */ /* 0x080fe20000011602 */
[----:B------:R-:W-:Y:S01]  /*efe0*/  IMAD.MOV.U32 R2, RZ, RZ, R15 ;  /* 0x000000ffff027224 */ /* 0x000fe200078e000f */
[----:B------:R-:W-:Y:S01]  /*eff0*/  SHF.L.U32 R12, R4, R7, RZ ;  /* 0x00000007040c7219 */ /* 0x000fe200000006ff */
[----:B------:R-:W0:Y:S01]  /*f000*/  LDC R18, c[0x0][0x638] ;  /* 0x00018e00ff127b82 */ /* 0x000e220000000800 */
[----:B------:R-:W-:-:S07]  /*f010*/  LOP3.LUT R22, RZ, R6, RZ, 0x33, !PT ;  /* 0x00000006ff167212 */ /* 0x000fce00078e33ff */
        /* <DEDUP_REMOVED lines=12> */
.L_x_297:
[----:B----4-:R-:W-:Y:S01]  /*f0e0*/  SHF.R.U64 R3, R2, R16, R3 ;  /* 0x0000001002037219 */ /* 0x010fe20000001203 */
[----:B--2---:R-:W-:Y:S01]  /*f0f0*/  VIADD R5, R14, 0xffffffff ;  /* 0xffffffff0e057836 */ /* 0x004fe20000000000 */
[----:B------:R-:W-:Y:S01]  /*f100*/  LOP3.LUT R2, R13, R22, RZ, 0xc0, !PT ;  /* 0x000000160d027212 */ /* 0x000fe200078ec0ff */
[----:B------:R-:W-:Y:S02]  /*f110*/  IMAD.MOV R10, RZ, RZ, -R10 ;  /* 0x000000ffff0a7224 */ /* 0x000fe400078e0a0a */
[----:B------:R-:W-:Y:S02]  /*f120*/  IMAD.MOV R4, RZ, RZ, -R3 ;  /* 0x000000ffff047224 */ /* 0x000fe400078e0a03 */
[----:B------:R-:W-:Y:S01]  /*f130*/  IMAD R2, R12, R3, R2 ;  /* 0x000000030c027224 */ /* 0x000fe200078e0202 */
[----:B------:R-:W-:Y:S01]  /*f140*/  LOP3.LUT R3, R8, R5, RZ, 0xc0, !PT ;  /* 0x0000000508037212 */ /* 0x000fe200078ec0ff */
[----:B------:R-:W-:Y:S02]  /*f150*/  @P4 IMAD R19, R17, R10, R0 ;  /* 0x0000000a11134224 */ /* 0x000fe400078e0200 */
[----:B0-----:R-:W-:-:S02]  /*f160*/  IMAD R0, R4, R18, R15 ;  /* 0x0000001204007224 */ /* 0x001fc400078e020f */
[----:B------:R-:W-:Y:S02]  /*f170*/  IMAD R5, R2, R23, R19 ;  /* 0x0000001702057224 */ /* 0x000fe400078e0213 */
[----:B------:R-:W-:Y:S02]  /*f180*/  IMAD R0, R0, R14, R3 ;  /* 0x0000000e00007224 */ /* 0x000fe400078e0203 */
[----:B------:R-:W-:-:S03]  /*f190*/  IMAD.MOV.U32 R4, RZ, RZ, 0x1 ;  /* 0x00000001ff047424 */ /* 0x000fc600078e00ff */
[----:B------:R-:W-:Y:S02]  /*f1a0*/  SEL R6, R0, R5, !P4 ;  /* 0x0000000500067207 */ /* 0x000fe40006000000 */
[----:B------:R-:W-:-:S07]  /*f1b0*/  SEL R5, R5, R0, !P4 ;  /* 0x0000000005057207 */ /* 0x000fce0006000000 */
.L_x_295:
[----:B------:R-:W-:-:S08]  /*f1c0*/  NOP ;  /* 0x0000000000007918 */ /* 0x000fd00000000000 */
[----:B------:R-:W0:-:S00]  /*f1d0*/  USETMAXREG.DEALLOC.CTAPOOL 0x28 ;  /* 0x00000028000079c8 */ /* 0x000e0000080e0500 */
[----:B------:R-:W-:-:S13]  /*f1e0*/  ISETP.NE.AND P0, PT, RZ, UR8, PT ;  /* 0x00000008ff007c0c */ /* 0x000fda000bf05270 */
[----:B------:R-:W-:Y:S05]  /*f1f0*/  @P0 EXIT ;  /* 0x000000000000094d */ /* 0x000fea0003800000 */
[----:B0-----:R-:W-:Y:S01]  /*f200*/  LOP3.LUT P0, RZ, R4, 0xff, RZ, 0xc0, !PT ;  /* 0x000000ff04ff7812 */ /* 0x001fe2000780c0ff */
[----:B------:R-:W-:Y:S02]  /*f210*/  IMAD.MOV.U32 R0, RZ, RZ, 0x1 ;  /* 0x00000001ff007424 */ /* 0x000fe400078e00ff */
[----:B------:R-:W-:-:S10]  /*f220*/  IMAD.MOV.U32 R8, RZ, RZ, RZ ;  /* 0x000000ffff087224 */ /* 0x000fd400078e00ff */
[----:B------:R-:W-:Y:S05]  /*f230*/  @!P0 BRA `(.L_x_298) ;  /* 0x0000000c00508947 */ /* 0x000fea0003800000 */
[----:B------:R-:W0:Y:S01]  /*f240*/  S2R R2, SR_TID.X ;  /* 0x0000000000027919 */ /* 0x000e220000002100 */
[----:B------:R-:W-:Y:S01]  /*f250*/  ULDC UR4, c[0x0][0x28c] ;  /* 0x0000a30000047ab9 */ /* 0x000fe20000000800 */
[----:B------:R-:W-:Y:S01]  /*f260*/  ULDC UR6, c[0x0][0x658] ;  /* 0x0001960000067ab9 */ /* 0x000fe20000000800 */
[----:B------:R-:W-:Y:S01]  /*f270*/  UIADD3 UR10, UR4, 0x1f, URZ ;  /* 0x0000001f040a7890 */ /* 0x000fe2000fffe03f */
[----:B------:R-:W-:Y:S01]  /*f280*/  BSSY B0, `(.L_x_298) ;  /* 0x00000cf000007945 */ /* 0x000fe20003800000 */
[----:B------:R-:W-:Y:S01]  /*f290*/  UMOV UR7, 0xffffffff ;  /* 0xffffffff00077882 */ /* 0x000fe20000000000 */
[----:B------:R-:W-:Y:S01]  /*f2a0*/  ULDC UR5, c[0x0][0x600] ;  /* 0x0001800000057ab9 */ /* 0x000fe20000000800 */
[----:B------:R-:W-:Y:S01]  /*f2b0*/  UMOV UR9, 0x1 ;  /* 0x0000000100097882 */ /* 0x000fe20000000000 */
[----:B------:R-:W-:Y:S01]  /*f2c0*/  USHF.L.U32 UR7, UR7, UR6, URZ ;  /* 0x0000000607077299 */ /* 0x000fe2000800063f */
[----:B------:R-:W-:Y:S01]  /*f2d0*/  IMAD.MOV.U32 R9, RZ, RZ, 0x1 ;  /* 0x00000001ff097424 */ /* 0x000fe200078e00ff */
[----:B------:R-:W-:Y:S01]  /*f2e0*/  UIADD3 UR4, UR5, -0x1, URZ ;  /* 0xffffffff05047890 */ /* 0x000fe2000fffe03f */
[----:B------:R-:W-:Y:S01]  /*f2f0*/  IMAD.MOV.U32 R0, RZ, RZ, 0x1 ;  /* 0x00000001ff007424 */ /* 0x000fe200078e00ff */
[----:B------:R-:W-:Y:S01]  /*f300*/  USHF.R.S32.HI UR11, URZ, 0x1f, UR10 ;  /* 0x0000001f3f0b7899 */ /* 0x000fe2000801140a */
[----:B------:R-:W-:Y:S01]  /*f310*/  IMAD.MOV.U32 R8, RZ, RZ, RZ ;  /* 0x000000ffff087224 */ /* 0x000fe200078e00ff */
[----:B------:R-:W-:Y:S01]  /*f320*/  ULDC UR8, c[0x0][0xc] ;  /* 0x0000030000087ab9 */ /* 0x000fe20000000800 */
[----:B------:R-:W-:-:S02]  /*f330*/  USHF.L.U32 UR5, UR9, UR6, URZ ;  /* 0x0000000609057299 */ /* 0x000fc4000800063f */
[----:B------:R-:W-:Y:S01]  /*f340*/  ULEA.HI UR11, UR11, UR10, URZ, 0x5 ;  /* 0x0000000a0b0b7291 */ /* 0x000fe2000f8f283f */
[----:B------:R-:W-:Y:S01]  /*f350*/  ULDC UR9, c[0x0][0x10] ;  /* 0x0000040000097ab9 */ /* 0x000fe20000000800 */
[----:B------:R-:W-:Y:S02]  /*f360*/  ULOP3.LUT UR6, URZ, UR7, URZ, 0x33, !UPT ;  /* 0x000000073f067292 */ /* 0x000fe4000f8e333f */
[----:B------:R-:W-:Y:S01]  /*f370*/  UIMAD.WIDE.U32 UR8, UR8, UR9, URZ ;  /* 0x00000009080872a5 */ /* 0x000fe2000f8e003f */
[----:B------:R-:W-:Y:S01]  /*f380*/  ULDC UR7, c[0x0][0x14] ;  /* 0x0000050000077ab9 */ /* 0x000fe20000000800 */
[----:B------:R-:W-:Y:S02]  /*f390*/  USHF.R.S32.HI UR20, URZ, 0x5, UR11 ;  /* 0x000000053f147899 */ /* 0x000fe4000801140b */
[----:B------:R-:W-:Y:S02]  /*f3a0*/  UIMAD.WIDE.U32 UR22, UR8, UR7, URZ ;  /* 0x00000007081672a5 */ /* 0x000fe4000f8e003f */
[----:B------:R-:W-:-:S02]  /*f3b0*/  UIMAD UR18, UR9, UR7, URZ ;  /* 0x00000007091272a4 */ /* 0x000fc4000f8e023f */
[----:B------:R-:W-:Y:S01]  /*f3c0*/  ULOP3.LUT UR26, UR13, 0x2, URZ, 0xfc, !UPT ;  /* 0x000000020d1a7892 */ /* 0x000fe2000f8efc3f */
[C---:B0-----:R-:W-:Y:S01]  /*f3d0*/  LOP3.LUT P2, RZ, R2.reuse, 0x7f, RZ, 0xc0, !PT ;  /* 0x0000007f02ff7812 */ /* 0x041fe2000784c0ff */
[----:B------:R-:W-:Y:S01]  /*f3e0*/  UIADD3 UR18, UR23, UR18, URZ ;  /* 0x0000001217127290 */ /* 0x000fe2000fffe03f */
[----:B------:R-:W-:Y:S01]  /*f3f0*/  LOP3.LUT P0, RZ, R2, 0x1f, RZ, 0xc0, !PT ;  /* 0x0000001f02ff7812 */ /* 0x000fe2000780c0ff */
[----:B------:R-:W-:Y:S01]  /*f400*/  UIADD3 UR27, UR20, 0x1, URZ ;  /* 0x00000001141b7890 */ /* 0x000fe2000fffe03f */
[----:B------:R-:W-:Y:S02]  /*f410*/  ULDC.64 UR24, c[0x0][0x198] ;  /* 0x0000660000187ab9 */ /* 0x000fe40000000a00 */
[----:B------:R-:W-:-:S13]  /*f420*/  PLOP3.LUT P0, PT, P0, P2, PT, 0x8a, 0x0 ;  /* 0x000000000000781c */ /* 0x000fda0000705172 */
.L_x_310:
[----:B------:R-:W-:-:S03]  /*f430*/  UMOV UR7, 0xffffffff ;  /* 0xffffffff00077882 */ /* 0x000fc60000000000 */
[----:B------:R-:W-:Y:S05]  /*f440*/  BRA.DIV UR7, `(.L_x_299) ;  /* 0x0000001607c07947 */ /* 0x000fea000b800000 */
[----:B------:R-:W-:-:S13]  /*f450*/  ELECT P1, URZ, PT ;  /* 0x00000000003f782f */ /* 0x000fda0003820000 */
.L_x_335:
[----:B------:R-:W0:Y:S01]  /*f460*/  LDC R2, c[0x0][0x28c] ;  /* 0x0000a300ff027b82 */ /* 0x000e220000000800 */
[----:B------:R-:W-:Y:S01]  /*f470*/  BSSY B1, `(.L_x_300) ;  /* 0x0000038000017945 */ /* 0x000fe20003800000 */
[----:B0-----:R-:W-:-:S13]  /*f480*/  ISETP.LT.OR P1, PT, R2, 0x1, !P1 ;  /* 0x000000010200780c */ /* 0x001fda0004f21670 */
[----:B------:R-:W-:Y:S05]  /*f490*/  @P1 BRA `(.L_x_301) ;  /* 0x0000000000d41947 */ /* 0x000fea0003800000 */
[----:B------:R-:W-:Y:S02]  /*f4a0*/  IMAD.SHL.U32 R6, R6, 0x80, RZ ;  /* 0x0000008006067824 */ /* 0x000fe400078e00ff */
[----:B------:R-:W-:Y:S02]  /*f4b0*/  IMAD.SHL.U32 R7, R5, 0x100, RZ ;  /* 0x0000010005077824 */ /* 0x000fe400078e00ff */
[----:B------:R-:W-:Y:S02]  /*f4c0*/  IMAD.MOV.U32 R12, RZ, RZ, RZ ;  /* 0x000000ffff0c7224 */ /* 0x000fe400078e00ff */
[----:B------:R-:W-:Y:S02]  /*f4d0*/  IMAD.U32 R14, RZ, RZ, UR27 ;  /* 0x0000001bff0e7e24 */ /* 0x000fe4000f8e00ff */
[----:B------:R-:W-:Y:S02]  /*f4e0*/  IMAD.MOV.U32 R2, RZ, RZ, R0 ;  /* 0x000000ffff027224 */ /* 0x000fe400078e0000 */
[----:B------:R-:W-:-:S07]  /*f4f0*/  IMAD.MOV.U32 R3, RZ, RZ, R8 ;  /* 0x000000ffff037224 */ /* 0x000fce00078e0008 */
.L_x_305:
[----:B------:R-:W0:Y:S01]  /*f500*/  S2R R5, SR_CgaCtaId ;  /* 0x0000000000057919 */ /* 0x000e220000008800 */
[----:B------:R-:W-:-:S04]  /*f510*/  MOV R4, 0x400 ;  /* 0x0000040000047802 */ /* 0x000fc80000000f00 */
[----:B0-----:R-:W-:Y:S02]  /*f520*/  LEA R10, R5, R4, 0x18 ;  /* 0x00000004050a7211 */ /* 0x001fe400078ec0ff */
[----:B------:R-:W-:Y:S01]  /*f530*/  SHF.L.U32 R4, R2, 0x1f, RZ ;  /* 0x0000001f02047819 */ /* 0x000fe200000006ff */
[----:B------:R-:W0:Y:S02]  /*f540*/  @!P2 LDC R5, c[0x0][0x500] ;  /* 0x00014000ff05ab82 */ /* 0x000e240000000800 */
[----:B------:R-:W-:-:S04]  /*f550*/  IMAD R13, R3, 0x8, R10 ;  /* 0x00000008030d7824 */ /* 0x000fc800078e020a */
[----:B------:R-:W1:Y:S02]  /*f560*/  SYNCS.PHASECHK.TRANS64.TRYWAIT P1, [R13+URZ+0x90], R4 ;  /* 0x000090040d0075a7 */ /* 0x000e64000802017f */
[----:B-1----:R-:W-:Y:S05]  /*f570*/  @!P1 BRA `(.L_x_302) ;  /* 0x0000001400949947 */ /* 0x002fea0003800000 */
.L_x_336:
[----:B------:R-:W-:Y:S01]  /*f580*/  UPRMT UR7, UR26, 0x9910, URZ ;  /* 0x000099101a077896 */ /* 0x000fe2000800003f */
[----:B0-----:R0:W-:Y:S03]  /*f590*/  @!P2 SYNCS.ARRIVE.TRANS64 RZ, [R13+URZ], R5 ;  /* 0x000000050dffa9a7 */ /* 0x0011e6000800003f */
[----:B------:R-:W-:-:S06]  /*f5a0*/  UISETP.NE.AND UP0, UPT, UR7, 0x2, UPT ;  /* 0x000000020700788c */ /* 0x000fcc000bf05270 */
[----:B------:R-:W-:-:S13]  /*f5b0*/  PLOP3.LUT P1, PT, PT, PT, UP0, 0x80, 0x0 ;  /* 0x000000000000781c */ /* 0x000fda0003f2f008 */
[----:B0-----:R-:W-:Y:S05]  /*f5c0*/  @P1 BRA `(.L_x_303) ;  /* 0x0000000000041947 */ /* 0x001fea0003800000 */
[----:B------:R-:W-:Y:S01]  /*f5d0*/  BPT.TRAP 0x1 ;  /* 0x000000040000795c */ /* 0x000fe20000300000 */
.L_x_303:
[----:B------:R-:W-:Y:S05]  /*f5e0*/  @P0 BRA `(.L_x_304) ;  /* 0x0000000000040947 */ /* 0x000fea0003800000 */
[----:B------:R-:W-:Y:S01]  /*f5f0*/  BPT.TRAP 0x1 ;  /* 0x000000040000795c */ /* 0x000fe20000300000 */
.L_x_304:
[--C-:B-1----:R-:W-:Y:S01]  /*f600*/  IMAD R4, R3, 0x2000, R10.reuse ;  /* 0x0000200003047824 */ /* 0x102fe200078e020a */
[----:B------:R-:W-:Y:S01]  /*f610*/  R2UR UR9, R13 ;  /* 0x000000000d0972ca */ /* 0x000fe200000e0000 */
[----:B------:R-:W-:Y:S01]  /*f620*/  IMAD R10, R3, 0x1000, R10 ;  /* 0x00001000030a7824 */ /* 0x000fe200078e020a */
[----:B------:R-:W-:Y:S01]  /*f630*/  UIADD3 UR14, UP0, UR24, 0xf0, URZ ;  /* 0x000000f0180e7890 */ /* 0x000fe2000ff1e03f */
[----:B------:R-:W-:Y:S01]  /*f640*/  VIADD R14, R14, 0xffffffff ;  /* 0xffffffff0e0e7836 */ /* 0x000fe20000000000 */
[----:B------:R-:W-:Y:S01]  /*f650*/  R2UR UR7, R4 ;  /* 0x00000000040772ca */ /* 0x000fe200000e0000 */
[----:B------:R-:W-:Y:S01]  /*f660*/  UIADD3 UR28, UP1, UR24, 0x1f0, URZ ;  /* 0x000001f0181c7890 */ /* 0x000fe2000ff3e03f */
[----:B------:R-:W-:Y:S01]  /*f670*/  R2UR UR8, R10 ;  /* 0x000000000a0872ca */ /* 0x000fe200000e0000 */
[----:B------:R-:W-:Y:S01]  /*f680*/  UIADD3.X UR15, URZ, UR25, URZ, UP0, !UPT ;  /* 0x000000193f0f7290 */ /* 0x000fe200087fe43f */
[----:B------:R-:W-:Y:S01]  /*f690*/  R2UR UR11, R7 ;  /* 0x00000000070b72ca */ /* 0x000fe200000e0000 */
[----:B------:R-:W-:Y:S01]  /*f6a0*/  VIADD R3, R3, 0x1 ;  /* 0x0000000103037836 */ /* 0x000fe20000000000 */
[----:B------:R-:W-:Y:S01]  /*f6b0*/  R2UR UR10, R12 ;  /* 0x000000000c0a72ca */ /* 0x000fe200000e0000 */
[----:B------:R-:W-:Y:S01]  /*f6c0*/  UIADD3.X UR29, URZ, UR25, URZ, UP1, !UPT ;  /* 0x000000193f1d7290 */ /* 0x000fe20008ffe43f */
[----:B------:R-:W-:Y:S01]  /*f6d0*/  R2UR UR12, R11 ;  /* 0x000000000b0c72ca */ /* 0x000fe200000e0000 */
[----:B------:R-:W-:Y:S01]  /*f6e0*/  UMOV UR16, 0x0 ;  /* 0x0000000000107882 */ /* 0x000fe20000000000 */
[----:B------:R-:W-:Y:S01]  /*f6f0*/  R2UR UR21, R6 ;  /* 0x00000000061572ca */ /* 0x000fe200000e0000 */
[----:B------:R-:W-:Y:S01]  /*f700*/  UMOV UR17, 0x10000000 ;  /* 0x1000000000117882 */ /* 0x000fe20000000000 */
[----:B------:R-:W-:Y:S01]  /*f710*/  ISETP.GT.AND P3, PT, R14, 0x1, PT ;  /* 0x000000010e00780c */ /* 0x000fe20003f64270 */
[----:B------:R-:W-:Y:S01]  /*f720*/  UIADD3 UR7, UR7, 0x200, URZ ;  /* 0x0000020007077890 */ /* 0x000fe2000fffe03f */
[----:B------:R-:W-:Y:S01]  /*f730*/  ISETP.NE.AND P1, PT, R3, 0x12, PT ;  /* 0x000000120300780c */ /* 0x000fe20003f25270 */
[----:B------:R-:W-:Y:S01]  /*f740*/  UIADD3 UR19, UR8, 0x24200, URZ ;  /* 0x0002420008137890 */ /* 0x000fe2000fffe03f */
[----:B------:R-:W-:-:S02]  /*f750*/  VIADD R12, R12, 0x20 ;  /* 0x000000200c0c7836 */ /* 0x000fc40000000000 */
[----:B------:R-:W-:Y:S02]  /*f760*/  SEL R5, RZ, 0x1, P1 ;  /* 0x00000001ff057807 */ /* 0x000fe40000800000 */
[----:B------:R-:W-:Y:S01]  /*f770*/  UMOV UR8, UR7 ;  /* 0x0000000700087c82 */ /* 0x000fe20008000000 */
[----:B------:R-:W-:Y:S01]  /*f780*/  SEL R3, R3, RZ, P1 ;  /* 0x000000ff03037207 */ /* 0x000fe20000800000 */
[----:B------:R0:W-:Y:S01]  /*f790*/  UTMALDG.3D [UR8], [UR14], desc[UR16] ;  /* 0x000010080e0075b4 */ /* 0x0001e20008011000 */
[----:B------:R-:W-:Y:S01]  /*f7a0*/  LOP3.LUT R2, R2, R5, RZ, 0x3c, !PT ;  /* 0x0000000502027212 */ /* 0x000fe200078e3cff */
[----:B0-----:R-:W-:Y:S01]  /*f7b0*/  UMOV UR8, UR19 ;  /* 0x0000001300087c82 */ /* 0x001fe20008000000 */
[----:B------:R-:W-:Y:S02]  /*f7c0*/  UMOV UR11, UR21 ;  /* 0x00000015000b7c82 */ /* 0x000fe40008000000 */
[----:B------:R0:W-:Y:S02]  /*f7d0*/  UTMALDG.3D [UR8], [UR28], desc[UR16] ;  /* 0x000010081c0075b4 */ /* 0x0001e40008011000 */
[----:B0-----:R-:W-:Y:S05]  /*f7e0*/  @P3 BRA `(.L_x_305) ;  /* 0xfffffffc00443947 */ /* 0x001fea000383ffff */
.L_x_301:
[----:B------:R-:W-:Y:S05]  /*f7f0*/  BSYNC B1 ;  /* 0x0000000000017941 */ /* 0x000fea0003800000 */
.L_x_300:
[----:B------:R-:W2:Y:S01]  /*f800*/  LDL.LU R15, [R1+0x78] ;  /* 0x00007800010f7983 */ /* 0x000ea20000300800 */
[----:B------:R-:W-:Y:S01]  /*f810*/  LOP3.LUT P5, RZ, R9, 0xff, RZ, 0xc0, !PT ;  /* 0x000000ff09ff7812 */ /* 0x000fe200078ac0ff */
[----:B------:R-:W-:Y:S01]  /*f820*/  VIADD R8, R8, UR20 ;  /* 0x0000001408087c36 */ /* 0x000fe20008000000 */
[----:B------:R-:W-:Y:S01]  /*f830*/  ULDC.64 UR8, c[0x0][0x650] ;  /* 0x0001940000087ab9 */ /* 0x000fe20000000a00 */
[----:B------:R-:W3:Y:S01]  /*f840*/  LDL.LU R13, [R1+0x7c] ;  /* 0x00007c00010d7983 */ /* 0x000ee20000300800 */
[----:B------:R-:W-:Y:S01]  /*f850*/  IMAD.U32 R5, RZ, RZ, UR20 ;  /* 0x00000014ff057e24 */ /* 0x000fe2000f8e00ff */
[----:B------:R-:W-:Y:S01]  /*f860*/  UISETP.GE.U32.AND UP0, UPT, UR20, 0x12, UPT ;  /* 0x000000121400788c */ /* 0x000fe2000bf06070 */
[----:B------:R-:W-:Y:S01]  /*f870*/  ISETP.GT.U32.AND P1, PT, R8, 0x11, PT ;  /* 0x000000110800780c */ /* 0x000fe20003f24070 */
[----:B------:R-:W-:Y:S01]  /*f880*/  BSSY B1, `(.L_x_306) ;  /* 0x000006c000017945 */ /* 0x000fe20003800000 */
[----:B------:R-:W-:Y:S01]  /*f890*/  IMAD.MOV.U32 R6, RZ, RZ, -0x1 ;  /* 0xffffffffff067424 */ /* 0x000fe200078e00ff */
[----:B------:R-:W-:Y:S01]  /*f8a0*/  PRMT R9, RZ, 0x7610, R9 ;  /* 0x00007610ff097816 */ /* 0x000fe20000000009 */
[----:B------:R-:W-:Y:S01]  /*f8b0*/  IMAD.MOV.U32 R11, RZ, RZ, -0x1 ;  /* 0xffffffffff0b7424 */ /* 0x000fe200078e00ff */
[----:B------:R-:W-:-:S02]  /*f8c0*/  ISETP.LT.U32.AND P1, PT, R5, 0x12, P1 ;  /* 0x000000120500780c */ /* 0x000fc40000f21070 */
[----:B------:R-:W0:Y:S01]  /*f8d0*/  @P5 S2R R3, SR_CgaCtaId ;  /* 0x0000000000035919 */ /* 0x000e220000008800 */
[----:B------:R-:W-:Y:S02]  /*f8e0*/  @P5 MOV R2, 0x400 ;  /* 0x0000040000025802 */ /* 0x000fe40000000f00 */
[----:B------:R-:W-:Y:S02]  /*f8f0*/  PLOP3.LUT P3, PT, PT, PT, UP0, 0x80, 0x0 ;  /* 0x000000000000781c */ /* 0x000fe40003f6f008 */
[----:B0-----:R-:W-:Y:S01]  /*f900*/  @P5 LEA R4, R3, R2, 0x18 ;  /* 0x0000000203045211 */ /* 0x001fe200078ec0ff */
[----:B------:R-:W-:-:S03]  /*f910*/  IMAD.WIDE.U32 R2, R8, 0x38e38e39, RZ ;  /* 0x38e38e3908027825 */ /* 0x000fc600078e00ff */
[----:B------:R0:W-:Y:S02]  /*f920*/  @P5 SYNCS.ARRIVE.TRANS64.A1T0 RZ, [R4+URZ+0x138], RZ ;  /* 0x000138ff04ff59a7 */ /* 0x0001e4000810003f */
[----:B------:R-:W-:Y:S02]  /*f930*/  SHF.R.U32.HI R5, RZ, 0x2, R3 ;  /* 0x00000002ff057819 */ /* 0x000fe40000011603 */
[----:B------:R-:W-:Y:S02]  /*f940*/  SEL R3, RZ, 0x1, !P1 ;  /* 0x00000001ff037807 */ /* 0x000fe40004800000 */
[----:B------:R-:W-:Y:S01]  /*f950*/  PRMT R2, RZ, 0x7610, R2 ;  /* 0x00007610ff027816 */ /* 0x000fe20000000002 */
[----:B------:R-:W-:Y:S01]  /*f960*/  IMAD R8, R5, -0x12, R8 ;  /* 0xffffffee05087824 */ /* 0x000fe200078e0208 */
[----:B------:R-:W-:-:S04]  /*f970*/  LOP3.LUT R0, R0, R3, RZ, 0x3c, !PT ;  /* 0x0000000300007212 */ /* 0x000fc800078e3cff */
[----:B------:R-:W-:Y:S01]  /*f980*/  @P3 LOP3.LUT R0, R0, 0x1, R5, 0x78, !PT ;  /* 0x0000000100003812 */ /* 0x000fe200078e7805 */
[----:B------:R-:W-:Y:S01]  /*f990*/  IMAD.MOV.U32 R5, RZ, RZ, -0x1 ;  /* 0xffffffffff057424 */ /* 0x000fe200078e00ff */
[----:B---3--:R-:W-:-:S04]  /*f9a0*/  IADD3 R13, P5, R13, UR22, RZ ;  /* 0x000000160d0d7c10 */ /* 0x008fc8000ffbe0ff */
[----:B--2---:R-:W-:Y:S01]  /*f9b0*/  IADD3.X R15, R15, UR18, RZ, P5, !PT ;  /* 0x000000120f0f7c10 */ /* 0x004fe2000affe4ff */
[----:B------:R0:W-:Y:S01]  /*f9c0*/  STL [R1+0x7c], R13 ;  /* 0x00007c0d01007387 */ /* 0x0001e20000100800 */
[----:B------:R-:W-:-:S03]  /*f9d0*/  ISETP.GE.U32.AND P1, PT, R13, UR8, PT ;  /* 0x000000080d007c0c */ /* 0x000fc6000bf26070 */
[----:B------:R0:W-:Y:S01]  /*f9e0*/  STL [R1+0x78], R15 ;  /* 0x0000780f01007387 */ /* 0x0001e20000100800 */
[----:B------:R-:W-:-:S13]  /*f9f0*/  ISETP.GE.U32.AND.EX P1, PT, R15, UR9, PT, P1 ;  /* 0x000000090f007c0c */ /* 0x000fda000bf26110 */
[----:B0-----:R-:W-:Y:S05]  /*fa00*/  @P1 BRA `(.L_x_307) ;  /* 0x00000004004c1947 */ /* 0x001fea0003800000 */
[----:B------:R-:W-:Y:S01]  /*fa10*/  ULDC.64 UR8, c[0x0][0x628] ;  /* 0x00018a0000087ab9 */ /* 0x000fe20000000a00 */
[----:B------:R-:W0:Y:S01]  /*fa20*/  S2R R12, SR_CTAID.X ;  /* 0x00000000000c7919 */ /* 0x000e220000002500 */
[----:B------:R-:W-:Y:S01]  /*fa30*/  ISETP.NE.U32.AND P1, PT, RZ, UR8, PT ;  /* 0x00000008ff007c0c */ /* 0x000fe2000bf25070 */
[----:B------:R-:W-:Y:S01]  /*fa40*/  ULDC UR10, c[0x0][0x630] ;  /* 0x00018c00000a7ab9 */ /* 0x000fe20000000800 */
[----:B------:R-:W-:Y:S01]  /*fa50*/  IMAD.MOV.U32 R2, RZ, RZ, R13 ;  /* 0x000000ffff027224 */ /* 0x000fe200078e000d */
[----:B------:R-:W1:Y:S01]  /*fa60*/  S2R R10, SR_CTAID.Y ;  /* 0x00000000000a7919 */ /* 0x000e620000002600 */
[----:B------:R-:W-:Y:S01]  /*fa70*/  ISETP.NE.AND.EX P1, PT, RZ, UR9, PT, P1 ;  /* 0x00000009ff007c0c */ /* 0x000fe2000bf25310 */
[----:B------:R-:W-:-:S12]  /*fa80*/  IMAD.MOV.U32 R3, RZ, RZ, R15 ;  /* 0x000000ffff037224 */ /* 0x000fd800078e000f */
[----:B------:R-:W-:Y:S05]  /*fa90*/  @!P1 BRA `(.L_x_308) ;  /* 0x0000000000289947 */ /* 0x000fea0003800000 */
[----:B------:R-:W-:Y:S02]  /*faa0*/  ULDC UR7, c[0x0][0x634] ;  /* 0x00018d0000077ab9 */ /* 0x000fe40000000800 */
[----:B------:R-:W-:-:S05]  /*fab0*/  IADD3 R7, P1, R13, UR7, RZ ;  /* 0x000000070d077c10 */ /* 0x000fca000ff3e0ff */
[----:B------:R-:W-:-:S04]  /*fac0*/  IMAD.X R11, RZ, RZ, R15, P1 ;  /* 0x000000ffff0b7224 */ /* 0x000fc800008e060f */
[----:B------:R-:W-:-:S04]  /*fad0*/  IMAD.WIDE.U32 R4, R11, UR8, RZ ;  /* 0x000000080b047c25 */ /* 0x000fc8000f8e00ff */
[----:B------:R-:W-:-:S04]  /*fae0*/  IMAD.WIDE.U32 R4, P1, R7, UR9, R4 ;  /* 0x0000000907047c25 */ /* 0x000fc8000f820004 */
[----:B------:R-:W-:-:S04]  /*faf0*/  IMAD.WIDE.U32 R6, R7, UR8, RZ ;  /* 0x0000000807067c25 */ /* 0x000fc8000f8e00ff */
[----:B------:R-:W-:Y:S01]  /*fb00*/  IMAD.X R3, RZ, RZ, RZ, P1 ;  /* 0x000000ffff037224 */ /* 0x000fe200008e06ff */
[----:B------:R-:W-:Y:S01]  /*fb10*/  IADD3 RZ, P1, R7, R4, RZ ;  /* 0x0000000407ff7210 */ /* 0x000fe20007f3e0ff */
[----:B------:R-:W-:-:S04]  /*fb20*/  IMAD.MOV.U32 R2, RZ, RZ, R5 ;  /* 0x000000ffff027224 */ /* 0x000fc800078e0005 */
[----:B------:R-:W-:-:S08]  /*fb30*/  IMAD.WIDE.U32.X R2, R11, UR9, R2, P1 ;  /* 0x000000090b027c25 */ /* 0x000fd000088e0402 */
.L_x_308:
[--C-:B------:R-:W-:Y:S01]  /*fb40*/  SHF.R.U64 R11, R2, UR10, R3.reuse ;  /* 0x0000000a020b7c19 */ /* 0x100fe20008001203 */
[----:B------:R-:W-:Y:S01]  /*fb50*/  ULDC.64 UR8, c[0x0][0x620] ;  /* 0x0001880000087ab9 */ /* 0x000fe20000000a00 */
[----:B------:R-:W-:Y:S01]  /*fb60*/  SHF.R.U32.HI R2, RZ, UR10, R3 ;  /* 0x0000000aff027c19 */ /* 0x000fe20008011603 */
[----:B------:R-:W-:Y:S01]  /*fb70*/  IMAD.MOV.U32 R3, RZ, RZ, R15 ;  /* 0x000000ffff037224 */ /* 0x000fe200078e000f */
[----:B------:R-:W-:Y:S01]  /*fb80*/  IADD3 R5, P1, RZ, -R11, RZ ;  /* 0x8000000bff057210 */ /* 0x000fe20007f3e0ff */
[----:B------:R-:W-:Y:S01]  /*fb90*/  ULDC UR7, c[0x0][0x150] ;  /* 0x0000540000077ab9 */ /* 0x000fe20000000800 */
[----:B0-----:R-:W-:Y:S01]  /*fba0*/  I2FP.F32.U32 R6, R12 ;  /* 0x0000000c00067245 */ /* 0x001fe20000201000 */
[----:B------:R-:W0:Y:S01]  /*fbb0*/  LDC R7, c[0x0][0x144] ;  /* 0x00005100ff077b82 */ /* 0x000e220000000800 */
[----:B------:R-:W-:Y:S01]  /*fbc0*/  ULDC.64 UR10, c[0x0][0x640] ;  /* 0x00019000000a7ab9 */ /* 0x000fe20000000a00 */
[----:B------:R-:W-:Y:S01]  /*fbd0*/  IMAD.X R2, RZ, RZ, ~R2, P1 ;  /* 0x000000ffff027224 */ /* 0x000fe200008e0e02 */
[----:B------:R-:W-:Y:S01]  /*fbe0*/  ISETP.NE.U32.AND P1, PT, RZ, UR10, PT ;  /* 0x0000000aff007c0c */ /* 0x000fe2000bf25070 */
[----:B------:R-:W-:Y:S01]  /*fbf0*/  FMUL R6, R6, UR7 ;  /* 0x0000000706067c20 */ /* 0x000fe20008400000 */
[----:B------:R-:W-:Y:S01]  /*fc00*/  ULDC UR7, c[0x0][0x618] ;  /* 0x0001860000077ab9 */ /* 0x000fe20000000800 */
[----:B------:R-:W-:Y:S01]  /*fc10*/  IMAD R4, R2, UR8, RZ ;  /* 0x0000000802047c24 */ /* 0x000fe2000f8e02ff */
[----:B------:R-:W-:Y:S01]  /*fc20*/  ISETP.NE.AND.EX P1, PT, RZ, UR11, PT, P1 ;  /* 0x0000000bff007c0c */ /* 0x000fe2000bf25310 */
[----:B------:R-:W-:Y:S01]  /*fc30*/  IMAD.MOV.U32 R2, RZ, RZ, R13 ;  /* 0x000000ffff027224 */ /* 0x000fe200078e000d */
[----:B------:R-:W2:Y:S01]  /*fc40*/  LDC R15, c[0x0][0x148] ;  /* 0x00005200ff0f7b82 */ /* 0x000ea20000000800 */
[----:B------:R-:W3:Y:S02]  /*fc50*/  F2I.U32.TRUNC.NTZ R6, R6 ;  /* 0x0000000600067305 */ /* 0x000ee4000020f000 */
[----:B------:R-:W-:Y:S01]  /*fc60*/  IMAD.WIDE.U32 R2, R5, UR8, R2 ;  /* 0x0000000805027c25 */ /* 0x000fe2000f8e0002 */
[----:B------:R-:W-:-:S03]  /*fc70*/  ULDC UR8, c[0x0][0x154] ;  /* 0x0000550000087ab9 */ /* 0x000fc60000000800 */
[----:B------:R-:W-:Y:S01]  /*fc80*/  IMAD R5, R5, UR9, R4 ;  /* 0x0000000905057c24 */ /* 0x000fe2000f8e0204 */
[----:B------:R-:W-:-:S03]  /*fc90*/  ULDC UR9, c[0x0][0x608] ;  /* 0x0001820000097ab9 */ /* 0x000fc60000000800 */
[----:B------:R-:W-:-:S05]  /*fca0*/  IMAD.IADD R3, R3, 0x1, R5 ;  /* 0x0000000103037824 */ /* 0x000fca00078e0205 */
[----:B------:R-:W-:Y:S01]  /*fcb0*/  SHF.R.U64 R13, R2, UR7, R3 ;  /* 0x00000007020d7c19 */ /* 0x000fe20008001203 */
[----:B---3--:R-:W-:Y:S01]  /*fcc0*/  IMAD.MOV R6, RZ, RZ, -R6 ;  /* 0x000000ffff067224 */ /* 0x008fe200078e0a06 */
[----:B-1----:R-:W-:-:S03]  /*fcd0*/  I2FP.F32.U32 R2, R10 ;  /* 0x0000000a00027245 */ /* 0x002fc60000201000 */
[----:B0-----:R-:W-:Y:S02]  /*fce0*/  IMAD R19, R7, R6, R12 ;  /* 0x0000000607137224 */ /* 0x001fe400078e020c */
[----:B------:R-:W-:Y:S01]  /*fcf0*/  FMUL R4, R2, UR8 ;  /* 0x0000000802047c20 */ /* 0x000fe20008400000 */
[----:B------:R-:W-:Y:S01]  /*fd00*/  SHF.R.U32.HI R2, RZ, UR7, R3 ;  /* 0x00000007ff027c19 */ /* 0x000fe20008011603 */
[----:B------:R-:W-:Y:S02]  /*fd10*/  ULDC UR7, c[0x0][0x658] ;  /* 0x0001960000077ab9 */ /* 0x000fe40000000800 */
[----:B------:R0:W1:Y:S01]  /*fd20*/  F2I.U32.TRUNC.NTZ R18, R4 ;  /* 0x0000000400127305 */ /* 0x000062000020f000 */
[--C-:B------:R-:W-:Y:S02]  /*fd30*/  SHF.R.U64 R16, R13, UR9, R2.reuse ;  /* 0x000000090d107c19 */ /* 0x100fe40008001202 */
[----:B------:R-:W-:-:S04]  /*fd40*/  SHF.R.U32.HI R3, RZ, UR9, R2 ;  /* 0x00000009ff037c19 */ /* 0x000fc80008011602 */
[--C-:B------:R-:W-:Y:S02]  /*fd50*/  SHF.R.U64 R14, R16, UR7, R3.reuse ;  /* 0x00000007100e7c19 */ /* 0x100fe40008001203 */
[----:B------:R-:W-:-:S03]  /*fd60*/  SHF.R.U32.HI R3, RZ, UR7, R3 ;  /* 0x00000007ff037c19 */ /* 0x000fc60008011603 */
[----:B------:R-:W-:Y:S01]  /*fd70*/  IMAD.MOV.U32 R2, RZ, RZ, R14 ;  /* 0x000000ffff027224 */ /* 0x000fe200078e000e */
[----:B0-2---:R-:W-:Y:S06]  /*fd80*/  @!P1 BRA `(.L_x_309) ;  /* 0x0000000000289947 */ /* 0x005fec0003800000 */
        /* <DEDUP_REMOVED lines=10> */
.L_x_309:
[----:B------:R-:W-:Y:S01]  /*fe30*/  ULDC UR7, c[0x0][0x648] ;  /* 0x0001920000077ab9 */ /* 0x000fe20000000800 */
[----:B-1----:R-:W-:Y:S01]  /*fe40*/  IMAD.MOV R18, RZ, RZ, -R18 ;  /* 0x000000ffff127224 */ /* 0x002fe200078e0a12 */
[----:B------:R-:W-:Y:S01]  /*fe50*/  SHF.R.U64 R3, R2, UR7, R3 ;  /* 0x0000000702037c19 */ /* 0x000fe20008001203 */
[----:B------:R-:W-:Y:S01]  /*fe60*/  ULDC UR7, c[0x0][0x638] ;  /* 0x00018e0000077ab9 */ /* 0x000fe20000000800 */
[----:B------:R-:W-:Y:S01]  /*fe70*/  LOP3.LUT R2, R16, UR6, RZ, 0xc0, !PT ;  /* 0x0000000610027c12 */ /* 0x000fe2000f8ec0ff */
[----:B------:R-:W-:Y:S01]  /*fe80*/  @P4 IMAD R19, R15, R18, R10 ;  /* 0x000000120f134224 */ /* 0x000fe200078e020a */
[----:B------:R-:W-:Y:S01]  /*fe90*/  LOP3.LUT R13, R13, UR4, RZ, 0xc0, !PT ;  /* 0x000000040d0d7c12 */ /* 0x000fe2000f8ec0ff */
[----:B------:R-:W-:Y:S01]  /*fea0*/  IMAD.MOV R5, RZ, RZ, -R3 ;  /* 0x000000ffff057224 */ /* 0x000fe200078e0a03 */
[----:B------:R-:W-:Y:S01]  /*feb0*/  ULDC UR8, c[0x0][0x610] ;  /* 0x0001840000087ab9 */ /* 0x000fe20000000800 */
[----:B------:R-:W-:Y:S02]  /*fec0*/  IMAD R2, R3, UR5, R2 ;  /* 0x0000000503027c24 */ /* 0x000fe4000f8e0202 */
[----:B------:R-:W-:Y:S01]  /*fed0*/  IMAD R14, R5, UR7, R14 ;  /* 0x00000007050e7c24 */ /* 0x000fe2000f8e020e */
[----:B------:R-:W-:Y:S01]  /*fee0*/  ULDC UR7, c[0x0][0x600] ;  /* 0x0001800000077ab9 */ /* 0x000fe20000000800 */
[----:B------:R-:W-:-:S02]  /*fef0*/  IMAD R5, R2, UR8, R19 ;  /* 0x0000000802057c24 */ /* 0x000fc4000f8e0213 */
[----:B------:R-:W-:Y:S02]  /*ff00*/  IMAD R14, R14, UR7, R13 ;  /* 0x000000070e0e7c24 */ /* 0x000fe4000f8e020d */
[----:B------:R-:W-:-:S03]  /*ff10*/  IMAD.MOV.U32 R2, RZ, RZ, 0x1 ;  /* 0x00000001ff027424 */ /* 0x000fc600078e00ff */
[----:B------:R-:W-:Y:S02]  /*ff20*/  SEL R6, R14, R5, !P4 ;  /* 0x000000050e067207 */ /* 0x000fe40006000000 */
[----:B------:R-:W-:-:S07]  /*ff30*/  SEL R5, R5, R14, !P4 ;  /* 0x0000000e05057207 */ /* 0x000fce0006000000 */
.L_x_307:
[----:B------:R-:W-:Y:S05]  /*ff40*/  BSYNC B1 ;  /* 0x0000000000017941 */ /* 0x000fea0003800000 */
.L_x_306:
[----:B------:R-:W-:-:S13]  /*ff50*/  LOP3.LUT P1, RZ, R2, 0xff, RZ, 0xc0, !PT ;  /* 0x000000ff02ff7812 */ /* 0x000fda000782c0ff */
[----:B------:R-:W-:Y:S05]  /*ff60*/  @P1 BRA `(.L_x_310) ;  /* 0xfffffff400301947 */ /* 0x000fea000383ffff */
[----:B------:R-:W-:Y:S05]  /*ff70*/  BSYNC B0 ;  /* 0x0000000000007941 */ /* 0x000fea0003800000 */
.L_x_298:
[----:B------:R-:W-:-:S03]  /*ff80*/  UMOV UR7, 0xffffffff ;  /* 0xffffffff00077882 */ /* 0x000fc60000000000 */
[----:B------:R-:W-:Y:S05]  /*ff90*/  BRA.DIV UR7, `(.L_x_311) ;  /* 0x0000000e07207947 */ /* 0x000fea000b800000 */
[----:B------:R-:W-:-:S13]  /*ffa0*/  ELECT P0, URZ, PT ;  /* 0x00000000003f782f */ /* 0x000fda0003800000 */
.L_x_339:
[----:B------:R-:W-:Y:S04]  /*ffb0*/  BSSY B0, `(.L_x_312) ;  /* 0x00000aa000007945 */ /* 0x000fe80003800000 */
[----:B------:R-:W-:Y:S05]  /*ffc0*/  @!P0 BRA `(.L_x_313) ;  /* 0x0000000800a08947 */ /* 0x000fea0003800000 */
[----:B------:R-:W-:-:S04]  /*ffd0*/  ULOP3.LUT UR7, UR13, 0x2, URZ, 0xfc, !UPT ;  /* 0x000000020d077892 */ /* 0x000fc8000f8efc3f */
[----:B------:R-:W-:-:S06]  /*ffe0*/  UISETP.NE.AND UP0, UPT, UR7, 0x3, UPT ;  /* 0x000000030700788c */ /* 0x000fcc000bf05270 */
[----:B------:R-:W-:-:S13]  /*fff0*/  PLOP3.LUT P0, PT, PT, PT, UP0, 0x80, 0x0 ;  /* 0x000000000000781c */ /* 0x000fda0003f0f008 */
[----:B------:R-:W-:Y:S05]  /*10000*/  @!P0 BRA `(.L_x_314) ;  /* 0x0000000000048947 */ /* 0x000fea0003800000 */
[----:B------:R-:W-:Y:S01]  /*10010*/  BPT.TRAP 0x1 ;  /* 0x000000040000795c */ /* 0x000fe20000300000 */
.L_x_314:
[----:B------:R-:W0:Y:S01]  /*10020*/  S2R R3, SR_CgaCtaId ;  /* 0x0000000000037919 */ /* 0x000e220000008800 */
[----:B------:R-:W-:-:S04]  /*10030*/  MOV R2, 0x400 ;  /* 0x0000040000027802 */ /* 0x000fc80000000f00 */
[----:B0-----:R-:W-:Y:S02]  /*10040*/  LEA R3, R3, R2, 0x18 ;  /* 0x0000000203037211 */ /* 0x001fe400078ec0ff */
[----:B------:R-:W-:-:S03]  /*10050*/  SHF.L.U32 R2, R0, 0x1f, RZ ;  /* 0x0000001f00027819 */ /* 0x000fc600000006ff */
[----:B------:R-:W-:-:S04]  /*10060*/  VIADD R3, R3, 0x90 ;  /* 0x0000009003037836 */ /* 0x000fc80000000000 */
[C---:B------:R-:W-:Y:S02]  /*10070*/  IMAD R7, R8.reuse, 0x8, R3 ;  /* 0x0000000808077824 */ /* 0x040fe400078e0203 */
[----:B------:R-:W-:Y:S02]  /*10080*/  VIADD R8, R8, 0x1 ;  /* 0x0000000108087836 */ /* 0x000fe40000000000 */
[----:B------:R-:W0:Y:S03]  /*10090*/  SYNCS.PHASECHK.TRANS64.TRYWAIT P0, [R7+URZ], R2 ;  /* 0x00000002070075a7 */ /* 0x000e26000800017f */
[----:B------:R-:W-:-:S04]  /*100a0*/  ISETP.NE.AND P1, PT, R8, 0x12, PT ;  /* 0x000000120800780c */ /* 0x000fc80003f25270 */
[----:B------:R-:W-:Y:S02]  /*100b0*/  SEL R5, RZ, 0x1, P1 ;  /* 0x00000001ff057807 */ /* 0x000fe40000800000 */
[----:B------:R-:W-:Y:S02]  /*100c0*/  SEL R8, R8, RZ, P1 ;  /* 0x000000ff08087207 */ /* 0x000fe40000800000 */
[----:B------:R-:W-:-:S03]  /*100d0*/  LOP3.LUT R5, R0, R5, RZ, 0x3c, !PT ;  /* 0x0000000500057212 */ /* 0x000fc600078e3cff */
[----:B------:R-:W-:Y:S01]  /*100e0*/  IMAD R9, R8, 0x8, R3 ;  /* 0x0000000808097824 */ /* 0x000fe200078e0203 */
[----:B------:R-:W-:Y:S01]  /*100f0*/  SHF.L.U32 R4, R5, 0x1f, RZ ;  /* 0x0000001f05047819 */ /* 0x000fe200000006ff */
[----:B0-----:R-:W-:Y:S06]  /*10100*/  @!P0 BRA `(.L_x_315) ;  /* 0x0000000800e88947 */ /* 0x001fec0003800000 */
.L_x_340:
[----:B------:R-:W1:Y:S01]  /*10110*/  SYNCS.PHASECHK.TRANS64.TRYWAIT P0, [R9+URZ], R4 ;  /* 0x00000004090075a7 */ /* 0x000e62000800017f */
[----:B------:R-:W-:-:S05]  /*10120*/  VIADD R0, R8, 0x1 ;  /* 0x0000000108007836 */ /* 0x000fca0000000000 */
[----:B------:R-:W-:-:S04]  /*10130*/  ISETP.NE.AND P1, PT, R0, 0x12, PT ;  /* 0x000000120000780c */ /* 0x000fc80003f25270 */
[----:B0-----:R-:W-:Y:S02]  /*10140*/  SEL R2, RZ, 0x1, P1 ;  /* 0x00000001ff027807 */ /* 0x001fe40000800000 */
[----:B------:R-:W-:Y:S02]  /*10150*/  SEL R0, R0, RZ, P1 ;  /* 0x000000ff00007207 */ /* 0x000fe40000800000 */
[----:B------:R-:W-:-:S03]  /*10160*/  LOP3.LUT R7, R5, R2, RZ, 0x3c, !PT ;  /* 0x0000000205077212 */ /* 0x000fc600078e3cff */
[----:B------:R-:W-:Y:S01]  /*10170*/  IMAD R6, R0, 0x8, R3 ;  /* 0x0000000800067824 */ /* 0x000fe200078e0203 */
[----:B------:R-:W-:Y:S01]  /*10180*/  SHF.L.U32 R5, R7, 0x1f, RZ ;  /* 0x0000001f07057819 */ /* 0x000fe200000006ff */
[----:B-1----:R-:W-:Y:S06]  /*10190*/  @!P0 BRA `(.L_x_316) ;  /* 0x0000000800d88947 */ /* 0x002fec0003800000 */
.L_x_341:
[----:B------:R-:W1:Y:S01]  /*101a0*/  SYNCS.PHASECHK.TRANS64.TRYWAIT P0, [R6+URZ], R5 ;  /* 0x00000005060075a7 */ /* 0x000e62000800017f */
[----:B------:R-:W-:-:S05]  /*101b0*/  VIADD R0, R0, 0x1 ;  /* 0x0000000100007836 */ /* 0x000fca0000000000 */
[----:B------:R-:W-:-:S04]  /*101c0*/  ISETP.NE.AND P1, PT, R0, 0x12, PT ;  /* 0x000000120000780c */ /* 0x000fc80003f25270 */
[----:B------:R-:W-:Y:S02]  /*101d0*/  SEL R2, RZ, 0x1, P1 ;  /* 0x00000001ff027807 */ /* 0x000fe40000800000 */
[----:B------:R-:W-:Y:S02]  /*101e0*/  SEL R0, R0, RZ, P1 ;  /* 0x000000ff00007207 */ /* 0x000fe40000800000 */
[----:B------:R-:W-:-:S03]  /*101f0*/  LOP3.LUT R7, R7, R2, RZ, 0x3c, !PT ;  /* 0x0000000207077212 */ /* 0x000fc600078e3cff */
[----:B0-----:R-:W-:Y:S01]  /*10200*/  IMAD R9, R0, 0x8, R3 ;  /* 0x0000000800097824 */ /* 0x001fe200078e0203 */
[----:B------:R-:W-:Y:S01]  /*10210*/  SHF.L.U32 R4, R7, 0x1f, RZ ;  /* 0x0000001f07047819 */ /* 0x000fe200000006ff */
[----:B-1----:R-:W-:Y:S06]  /*10220*/  @!P0 BRA `(.L_x_317) ;  /* 0x0000000800c88947 */ /* 0x002fec0003800000 */
.L_x_342:
        /* <DEDUP_REMOVED lines=9> */
.L_x_343:
        /* <DEDUP_REMOVED lines=9> */
.L_x_344:
        /* <DEDUP_REMOVED lines=9> */
.L_x_345:
        /* <DEDUP_REMOVED lines=9> */
.L_x_346:
        /* <DEDUP_REMOVED lines=9> */
.L_x_347:
        /* <DEDUP_REMOVED lines=9> */
.L_x_348:
        /* <DEDUP_REMOVED lines=9> */
.L_x_349:
        /* <DEDUP_REMOVED lines=9> */
.L_x_350:
        /* <DEDUP_REMOVED lines=9> */
.L_x_351:
        /* <DEDUP_REMOVED lines=9> */
.L_x_352:
        /* <DEDUP_REMOVED lines=9> */
.L_x_353:
        /* <DEDUP_REMOVED lines=9> */
.L_x_354:
        /* <DEDUP_REMOVED lines=9> */
.L_x_355:
[----:B------:R-:W1:Y:S01]  /*10980*/  SYNCS.PHASECHK.TRANS64.TRYWAIT P0, [R6+URZ], R5 ;  /* 0x00000005060075a7 */ /* 0x000e62000800017f */
[----:B------:R-:W-:-:S05]  /*10990*/  VIADD R0, R0, 0x1 ;  /* 0x0000000100007836 */ /* 0x000fca0000000000 */
[----:B------:R-:W-:-:S04]  /*109a0*/  ISETP.NE.AND P1, PT, R0, 0x12, PT ;  /* 0x000000120000780c */ /* 0x000fc80003f25270 */
[----:B------:R-:W-:Y:S02]  /*109b0*/  SEL R2, RZ, 0x1, P1 ;  /* 0x00000001ff027807 */ /* 0x000fe40000800000 */
[----:B------:R-:W-:Y:S02]  /*109c0*/  SEL R0, R0, RZ, P1 ;  /* 0x000000ff00007207 */ /* 0x000fe40000800000 */
[----:B------:R-:W-:Y:S01]  /*109d0*/  LOP3.LUT R2, R7, R2, RZ, 0x3c, !PT ;  /* 0x0000000207027212 */ /* 0x000fe200078e3cff */
[----:B-1----:R-:W-:Y:S06]  /*109e0*/  @!P0 BRA `(.L_x_331) ;  /* 0x0000000400f08947 */ /* 0x002fec0003800000 */
.L_x_356:
[----:B------:R-:W-:Y:S01]  /*109f0*/  IMAD R3, R0, 0x8, R3 ;  /* 0x0000000800037824 */ /* 0x000fe200078e0203 */
[----:B------:R-:W-:-:S07]  /*10a00*/  SHF.L.U32 R0, R2, 0x1f, RZ ;  /* 0x0000001f02007819 */ /* 0x000fce00000006ff */
.L_x_332:
[----:B--2---:R2:W3:Y:S02]  /*10a10*/  SYNCS.PHASECHK.TRANS64.TRYWAIT P0, [R3+URZ], R0 ;  /* 0x00000000030075a7 */ /* 0x0044e4000800017f */
[----:B---3--:R-:W-:Y:S05]  /*10a20*/  @!P0 NANOSLEEP.SYNCS 0x989680 ;  /* 0x009896800000895d */ /* 0x008fea0003900000 */
[----:B------:R-:W3:Y:S02]  /*10a30*/  @!P0 SYNCS.PHASECHK.TRANS64 P0, [R3+URZ], R0 ;  /* 0x00000000030085a7 */ /* 0x000ee4000800007f */
[----:B---3--:R-:W-:Y:S05]  /*10a40*/  @!P0 BRA `(.L_x_332) ;  /* 0xfffffffc00f08947 */ /* 0x008fea000383ffff */
.L_x_313:
[----:B------:R-:W-:Y:S05]  /*10a50*/  BSYNC B0 ;  /* 0x0000000000007941 */ /* 0x000fea0003800000 */
.L_x_312:
[----:B------:R-:W-:Y:S05]  /*10a60*/  EXIT ;  /* 0x000000000000794d */ /* 0x000fea0003800000 */
.L_x_18:
[----:B-1----:R-:W-:-:S04]  /*10a70*/  IMAD.U32 R3, RZ, RZ, UR7 ;  /* 0x00000007ff037e24 */ /* 0x002fc8000f8e00ff */
[----:B------:R1:W3:Y:S03]  /*10a80*/  SYNCS.PHASECHK.TRANS64.TRYWAIT P0, [R3+URZ], R0 ;  /* 0x00000000030075a7 */ /* 0x0002e6000800017f */
[----:B---3--:R-:W-:Y:S05]  /*10a90*/  @!P0 NANOSLEEP.SYNCS 0x989680 ;  /* 0x009896800000895d */ /* 0x008fea0003900000 */
[----:B------:R-:W3:Y:S02]  /*10aa0*/  @!P0 SYNCS.PHASECHK.TRANS64 P0, [R3+URZ], R0 ;  /* 0x00000000030085a7 */ /* 0x000ee4000800007f */
[----:B---3--:R-:W-:Y:S05]  /*10ab0*/  @!P0 BRA `(.L_x_18) ;  /* 0xfffffffc00ec8947 */ /* 0x008fea000383ffff */
[----:B------:R-:W-:Y:S05]  /*10ac0*/  BRA `(.L_x_17) ;  /* 0xffffff1000a87947 */ /* 0x000fea000383ffff */
.L_x_24:
[----:B-----5:R1:W-:Y:S02]  /*10ad0*/  STL [R1+0x88], R0 ;  /* 0x0000880001007387 */ /* 0x0203e40000100800 */
[----:B-1----:R-:W-:-:S04]  /*10ae0*/  IMAD.U32 R0, RZ, RZ, UR9 ;  /* 0x00000009ff007e24 */ /* 0x002fc8000f8e00ff */
[----:B------:R1:W4:Y:S03]  /*10af0*/  SYNCS.PHASECHK.TRANS64.TRYWAIT P0, [R0+URZ], R229 ;  /* 0x000000e5000075a7 */ /* 0x000326000800017f */
[----:B----4-:R-:W-:Y:S05]  /*10b00*/  @!P0 NANOSLEEP.SYNCS 0x989680 ;  /* 0x009896800000895d */ /* 0x010fea0003900000 */
[----:B------:R1:W4:Y:S02]  /*10b10*/  @!P0 SYNCS.PHASECHK.TRANS64 P0, [R0+URZ], R229 ;  /* 0x000000e5000085a7 */ /* 0x000324000800007f */
[----:B-1----:R1:W5:Y:S02]  /*10b20*/  LDL.LU R0, [R1+0x88] ;  /* 0x0000880001007983 */ /* 0x0023640000300800 */
[----:B-1--4-:R-:W-:Y:S05]  /*10b30*/  @!P0 BRA `(.L_x_24) ;  /* 0xfffffffc00e48947 */ /* 0x012fea000383ffff */
[----:B------:R-:W-:Y:S05]  /*10b40*/  BRA `(.L_x_23) ;  /* 0xffffff24000c7947 */ /* 0x000fea000383ffff */
.L_x_299:
[----:B------:R-:W-:Y:S01]  /*10b50*/  BSSY B1, `(.L_x_333) ;  /* 0x0000006000017945 */ /* 0x000fe20003800000 */
[----:B------:R-:W-:-:S07]  /*10b60*/  IMAD.MOV.U32 R2, RZ, RZ, -0x1 ;  /* 0xffffffffff027424 */ /* 0x000fce00078e00ff */
[----:B------:R-:W-:Y:S05]  /*10b70*/  WARPSYNC.COLLECTIVE R2, `(.L_x_334) ;  /* 0x00000000020c7348 */ /* 0x000fea0003c00000 */
[----:B------:R-:W-:Y:S02]  /*10b80*/  ELECT P1, UR62, PT ;  /* 0x00000000003e782f */ /* 0x000fe40003820000 */
[----:B------:R-:W-:Y:S01]  /*10b90*/  MOV R2, UR62 ;  /* 0x0000003e00027c02 */ /* 0x000fe20008000f00 */
[----:B------:R-:W-:Y:S10]  /*10ba0*/  ENDCOLLECTIVE ;  /* 0x000000000000791b */ /* 0x000ff40003800000 */
.L_x_334:
[----:B------:R-:W-:Y:S05]  /*10bb0*/  BSYNC B1 ;  /* 0x0000000000017941 */ /* 0x000fea0003800000 */
.L_x_333:
[----:B------:R-:W-:Y:S05]  /*10bc0*/  BRA `(.L_x_335) ;  /* 0xffffffe800247947 */ /* 0x000fea000383ffff */
.L_x_302:
[----:B-1----:R1:W2:Y:S02]  /*10bd0*/  SYNCS.PHASECHK.TRANS64.TRYWAIT P1, [R13+URZ+0x90], R4 ;  /* 0x000090040d0075a7 */ /* 0x0022a4000802017f */
[----:B--2---:R-:W-:Y:S05]  /*10be0*/  @!P1 NANOSLEEP.SYNCS 0x989680 ;  /* 0x009896800000995d */ /* 0x004fea0003900000 */
[----:B------:R-:W2:Y:S02]  /*10bf0*/  @!P1 SYNCS.PHASECHK.TRANS64 P1, [R13+URZ+0x90], R4 ;  /* 0x000090040d0095a7 */ /* 0x000ea4000802007f */
[----:B--2---:R-:W-:Y:S05]  /*10c00*/  @!P1 BRA `(.L_x_302) ;  /* 0xfffffffc00f09947 */ /* 0x004fea000383ffff */
[----:B------:R-:W-:Y:S05]  /*10c10*/  BRA `(.L_x_336) ;  /* 0xffffffe800587947 */ /* 0x000fea000383ffff */
.L_x_311:
[----:B------:R-:W-:Y:S01]  /*10c20*/  BSSY B0, `(.L_x_337) ;  /* 0x0000006000007945 */ /* 0x000fe20003800000 */
[----:B------:R-:W-:-:S07]  /*10c30*/  IMAD.MOV.U32 R2, RZ, RZ, -0x1 ;  /* 0xffffffffff027424 */ /* 0x000fce00078e00ff */
[----:B------:R-:W-:Y:S05]  /*10c40*/  WARPSYNC.COLLECTIVE R2, `(.L_x_338) ;  /* 0x00000000020c7348 */ /* 0x000fea0003c00000 */
[----:B------:R-:W-:Y:S02]  /*10c50*/  ELECT P1, UR62, PT ;  /* 0x00000000003e782f */ /* 0x000fe40003820000 */
[----:B------:R-:W-:Y:S01]  /*10c60*/  MOV R2, UR62 ;  /* 0x0000003e00027c02 */ /* 0x000fe20008000f00 */
[----:B------:R-:W-:Y:S10]  /*10c70*/  ENDCOLLECTIVE ;  /* 0x000000000000791b */ /* 0x000ff40003800000 */
.L_x_338:
[----:B------:R-:W-:Y:S05]  /*10c80*/  BSYNC B0 ;  /* 0x0000000000007941 */ /* 0x000fea0003800000 */
.L_x_337:
[----:B------:R-:W-:Y:S01]  /*10c90*/  PLOP3.LUT P0, PT, P1, PT, PT, 0x80, 0x0 ;  /* 0x000000000000781c */ /* 0x000fe20000f0f070 */
[----:B------:R-:W-:-:S12]  /*10ca0*/  BRA `(.L_x_339) ;  /* 0xfffffff000c07947 */ /* 0x000fd8000383ffff */
.L_x_315:
[----:B0-----:R0:W1:Y:S02]  /*10cb0*/  SYNCS.PHASECHK.TRANS64.TRYWAIT P0, [R7+URZ], R2 ;  /* 0x00000002070075a7 */ /* 0x001064000800017f */
[----:B-1----:R-:W-:Y:S05]  /*10cc0*/  @!P0 NANOSLEEP.SYNCS 0x989680 ;  /* 0x009896800000895d */ /* 0x002fea0003900000 */
[----:B------:R-:W1:Y:S02]  /*10cd0*/  @!P0 SYNCS.PHASECHK.TRANS64 P0, [R7+URZ], R2 ;  /* 0x00000002070085a7 */ /* 0x000e64000800007f */
[----:B-1----:R-:W-:Y:S05]  /*10ce0*/  @!P0 BRA `(.L_x_315) ;  /* 0xfffffffc00f08947 */ /* 0x002fea000383ffff */
[----:B------:R-:W-:Y:S05]  /*10cf0*/  BRA `(.L_x_340) ;  /* 0xfffffff400047947 */ /* 0x000fea000383ffff */
.L_x_316:
[----:B0-----:R0:W1:Y:S02]  /*10d00*/  SYNCS.PHASECHK.TRANS64.TRYWAIT P0, [R9+URZ], R4 ;  /* 0x00000004090075a7 */ /* 0x001064000800017f */
[----:B-1----:R-:W-:Y:S05]  /*10d10*/  @!P0 NANOSLEEP.SYNCS 0x989680 ;  /* 0x009896800000895d */ /* 0x002fea0003900000 */
[----:B------:R-:W1:Y:S02]  /*10d20*/  @!P0 SYNCS.PHASECHK.TRANS64 P0, [R9+URZ], R4 ;  /* 0x00000004090085a7 */ /* 0x000e64000800007f */
[----:B-1----:R-:W-:Y:S05]  /*10d30*/  @!P0 BRA `(.L_x_316) ;  /* 0xfffffffc00f08947 */ /* 0x002fea000383ffff */
[----:B------:R-:W-:Y:S05]  /*10d40*/  BRA `(.L_x_341) ;  /* 0xfffffff400147947 */ /* 0x000fea000383ffff */
.L_x_317:
[----:B0-----:R0:W1:Y:S02]  /*10d50*/  SYNCS.PHASECHK.TRANS64.TRYWAIT P0, [R6+URZ], R5 ;  /* 0x00000005060075a7 */ /* 0x001064000800017f */
[----:B-1----:R-:W-:Y:S05]  /*10d60*/  @!P0 NANOSLEEP.SYNCS 0x989680 ;  /* 0x009896800000895d */ /* 0x002fea0003900000 */
[----:B------:R-:W1:Y:S02]  /*10d70*/  @!P0 SYNCS.PHASECHK.TRANS64 P0, [R6+URZ], R5 ;  /* 0x00000005060085a7 */ /* 0x000e64000800007f */
[----:B-1----:R-:W-:Y:S05]  /*10d80*/  @!P0 BRA `(.L_x_317) ;  /* 0xfffffffc00f08947 */ /* 0x002fea000383ffff */
[----:B------:R-:W-:Y:S05]  /*10d90*/  BRA `(.L_x_342) ;  /* 0xfffffff400247947 */ /* 0x000fea000383ffff */
.L_x_318:
[----:B0-----:R0:W1:Y:S02]  /*10da0*/  SYNCS.PHASECHK.TRANS64.TRYWAIT P0, [R9+URZ], R4 ;  /* 0x00000004090075a7 */ /* 0x001064000800017f */
[----:B-1----:R-:W-:Y:S05]  /*10db0*/  @!P0 NANOSLEEP.SYNCS 0x989680 ;  /* 0x009896800000895d */ /* 0x002fea0003900000 */
[----:B------:R-:W1:Y:S02]  /*10dc0*/  @!P0 SYNCS.PHASECHK.TRANS64 P0, [R9+URZ], R4 ;  /* 0x00000004090085a7 */ /* 0x000e64000800007f */
[----:B-1----:R-:W-:Y:S05]  /*10dd0*/  @!P0 BRA `(.L_x_318) ;  /* 0xfffffffc00f08947 */ /* 0x002fea000383ffff */
[----:B------:R-:W-:Y:S05]  /*10de0*/  BRA `(.L_x_343) ;  /* 0xfffffff400347947 */ /* 0x000fea000383ffff */
.L_x_319:
[----:B0-----:R0:W1:Y:S02]  /*10df0*/  SYNCS.PHASECHK.TRANS64.TRYWAIT P0, [R6+URZ], R5 ;  /* 0x00000005060075a7 */ /* 0x001064000800017f */
[----:B-1----:R-:W-:Y:S05]  /*10e00*/  @!P0 NANOSLEEP.SYNCS 0x989680 ;  /* 0x009896800000895d */ /* 0x002fea0003900000 */
[----:B------:R-:W1:Y:S02]  /*10e10*/  @!P0 SYNCS.PHASECHK.TRANS64 P0, [R6+URZ], R5 ;  /* 0x00000005060085a7 */ /* 0x000e64000800007f */
[----:B-1----:R-:W-:Y:S05]  /*10e20*/  @!P0 BRA `(.L_x_319) ;  /* 0xfffffffc00f08947 */ /* 0x002fea000383ffff */
[----:B------:R-:W-:Y:S05]  /*10e30*/  BRA `(.L_x_344) ;  /* 0xfffffff400447947 */ /* 0x000fea000383ffff */
.L_x_320:
[----:B0-----:R0:W1:Y:S02]  /*10e40*/  SYNCS.PHASECHK.TRANS64.TRYWAIT P0, [R9+URZ], R4 ;  /* 0x00000004090075a7 */ /* 0x001064000800017f */
[----:B-1----:R-:W-:Y:S05]  /*10e50*/  @!P0 NANOSLEEP.SYNCS 0x989680 ;  /* 0x009896800000895d */ /* 0x002fea0003900000 */
[----:B------:R-:W1:Y:S02]  /*10e60*/  @!P0 SYNCS.PHASECHK.TRANS64 P0, [R9+URZ], R4 ;  /* 0x00000004090085a7 */ /* 0x000e64000800007f */
[----:B-1----:R-:W-:Y:S05]  /*10e70*/  @!P0 BRA `(.L_x_320) ;  /* 0xfffffffc00f08947 */ /* 0x002fea000383ffff */
[----:B------:R-:W-:Y:S05]  /*10e80*/  BRA `(.L_x_345) ;  /* 0xfffffff400547947 */ /* 0x000fea000383ffff */
.L_x_321:
[----:B0-----:R0:W1:Y:S02]  /*10e90*/  SYNCS.PHASECHK.TRANS64.TRYWAIT P0, [R6+URZ], R5 ;  /* 0x00000005060075a7 */ /* 0x001064000800017f */
[----:B-1----:R-:W-:Y:S05]  /*10ea0*/  @!P0 NANOSLEEP.SYNCS 0x989680 ;  /* 0x009896800000895d */ /* 0x002fea0003900000 */
[----:B------:R-:W1:Y:S02]  /*10eb0*/  @!P0 SYNCS.PHASECHK.TRANS64 P0, [R6+URZ], R5 ;  /* 0x00000005060085a7 */ /* 0x000e64000800007f */
[----:B-1----:R-:W-:Y:S05]  /*10ec0*/  @!P0 BRA `(.L_x_321) ;  /* 0xfffffffc00f08947 */ /* 0x002fea000383ffff */
[----:B------:R-:W-:Y:S05]  /*10ed0*/  BRA `(.L_x_346) ;  /* 0xfffffff400647947 */ /* 0x000fea000383ffff */
.L_x_322:
[----:B0-----:R0:W1:Y:S02]  /*10ee0*/  SYNCS.PHASECHK.TRANS64.TRYWAIT P0, [R9+URZ], R4 ;  /* 0x00000004090075a7 */ /* 0x001064000800017f */
[----:B-1----:R-:W-:Y:S05]  /*10ef0*/  @!P0 NANOSLEEP.SYNCS 0x989680 ;  /* 0x009896800000895d */ /* 0x002fea0003900000 */
[----:B------:R-:W1:Y:S02]  /*10f00*/  @!P0 SYNCS.PHASECHK.TRANS64 P0, [R9+URZ], R4 ;  /* 0x00000004090085a7 */ /* 0x000e64000800007f */
[----:B-1----:R-:W-:Y:S05]  /*10f10*/  @!P0 BRA `(.L_x_322) ;  /* 0xfffffffc00f08947 */ /* 0x002fea000383ffff */
[----:B------:R-:W-:Y:S05]  /*10f20*/  BRA `(.L_x_347) ;  /* 0xfffffff400747947 */ /* 0x000fea000383ffff */
.L_x_323:
[----:B0-----:R0:W1:Y:S02]  /*10f30*/  SYNCS.PHASECHK.TRANS64.TRYWAIT P0, [R6+URZ], R5 ;  /* 0x00000005060075a7 */ /* 0x001064000800017f */
[----:B-1----:R-:W-:Y:S05]  /*10f40*/  @!P0 NANOSLEEP.SYNCS 0x989680 ;  /* 0x009896800000895d */ /* 0x002fea0003900000 */
[----:B------:R-:W1:Y:S02]  /*10f50*/  @!P0 SYNCS.PHASECHK.TRANS64 P0, [R6+URZ], R5 ;  /* 0x00000005060085a7 */ /* 0x000e64000800007f */
[----:B-1----:R-:W-:Y:S05]  /*10f60*/  @!P0 BRA `(.L_x_323) ;  /* 0xfffffffc00f08947 */ /* 0x002fea000383ffff */
[----:B------:R-:W-:Y:S05]  /*10f70*/  BRA `(.L_x_348) ;  /* 0xfffffff400847947 */ /* 0x000fea000383ffff */
.L_x_324:
[----:B0-----:R0:W1:Y:S02]  /*10f80*/  SYNCS.PHASECHK.TRANS64.TRYWAIT P0, [R9+URZ], R4 ;  /* 0x00000004090075a7 */ /* 0x001064000800017f */
[----:B-1----:R-:W-:Y:S05]  /*10f90*/  @!P0 NANOSLEEP.SYNCS 0x989680 ;  /* 0x009896800000895d */ /* 0x002fea0003900000 */
[----:B------:R-:W1:Y:S02]  /*10fa0*/  @!P0 SYNCS.PHASECHK.TRANS64 P0, [R9+URZ], R4 ;  /* 0x00000004090085a7 */ /* 0x000e64000800007f */
[----:B-1----:R-:W-:Y:S05]  /*10fb0*/  @!P0 BRA `(.L_x_324) ;  /* 0xfffffffc00f08947 */ /* 0x002fea000383ffff */
[----:B------:R-:W-:Y:S05]  /*10fc0*/  BRA `(.L_x_349) ;  /* 0xfffffff400947947 */ /* 0x000fea000383ffff */
.L_x_325:
[----:B0-----:R0:W1:Y:S02]  /*10fd0*/  SYNCS.PHASECHK.TRANS64.TRYWAIT P0, [R6+URZ], R5 ;  /* 0x00000005060075a7 */ /* 0x001064000800017f */
[----:B-1----:R-:W-:Y:S05]  /*10fe0*/  @!P0 NANOSLEEP.SYNCS 0x989680 ;  /* 0x009896800000895d */ /* 0x002fea0003900000 */
[----:B------:R-:W1:Y:S02]  /*10ff0*/  @!P0 SYNCS.PHASECHK.TRANS64 P0, [R6+URZ], R5 ;  /* 0x00000005060085a7 */ /* 0x000e64000800007f */
[----:B-1----:R-:W-:Y:S05]  /*11000*/  @!P0 BRA `(.L_x_325) ;  /* 0xfffffffc00f08947 */ /* 0x002fea000383ffff */
[----:B------:R-:W-:Y:S05]  /*11010*/  BRA `(.L_x_350) ;  /* 0xfffffff400a47947 */ /* 0x000fea000383ffff */
.L_x_326:
[----:B0-----:R0:W1:Y:S02]  /*11020*/  SYNCS.PHASECHK.TRANS64.TRYWAIT P0, [R9+URZ], R4 ;  /* 0x00000004090075a7 */ /* 0x001064000800017f */
[----:B-1----:R-:W-:Y:S05]  /*11030*/  @!P0 NANOSLEEP.SYNCS 0x989680 ;  /* 0x009896800000895d */ /* 0x002fea0003900000 */
[----:B------:R-:W1:Y:S02]  /*11040*/  @!P0 SYNCS.PHASECHK.TRANS64 P0, [R9+URZ], R4 ;  /* 0x00000004090085a7 */ /* 0x000e64000800007f */
[----:B-1----:R-:W-:Y:S05]  /*11050*/  @!P0 BRA `(.L_x_326) ;  /* 0xfffffffc00f08947 */ /* 0x002fea000383ffff */
[----:B------:R-:W-:Y:S05]  /*11060*/  BRA `(.L_x_351) ;  /* 0xfffffff400b47947 */ /* 0x000fea000383ffff */
.L_x_327:
[----:B0-----:R0:W1:Y:S02]  /*11070*/  SYNCS.PHASECHK.TRANS64.TRYWAIT P0, [R6+URZ], R5 ;  /* 0x00000005060075a7 */ /* 0x001064000800017f */
[----:B-1----:R-:W-:Y:S05]  /*11080*/  @!P0 NANOSLEEP.SYNCS 0x989680 ;  /* 0x009896800000895d */ /* 0x002fea0003900000 */
[----:B------:R-:W1:Y:S02]  /*11090*/  @!P0 SYNCS.PHASECHK.TRANS64 P0, [R6+URZ], R5 ;  /* 0x00000005060085a7 */ /* 0x000e64000800007f */
[----:B-1----:R-:W-:Y:S05]  /*110a0*/  @!P0 BRA `(.L_x_327) ;  /* 0xfffffffc00f08947 */ /* 0x002fea000383ffff */
[----:B------:R-:W-:Y:S05]  /*110b0*/  BRA `(.L_x_352) ;  /* 0xfffffff400c47947 */ /* 0x000fea000383ffff */
.L_x_328:
[----:B0-----:R0:W1:Y:S02]  /*110c0*/  SYNCS.PHASECHK.TRANS64.TRYWAIT P0, [R9+URZ], R4 ;  /* 0x00000004090075a7 */ /* 0x001064000800017f */
[----:B-1----:R-:W-:Y:S05]  /*110d0*/  @!P0 NANOSLEEP.SYNCS 0x989680 ;  /* 0x009896800000895d */ /* 0x002fea0003900000 */
[----:B------:R-:W1:Y:S02]  /*110e0*/  @!P0 SYNCS.PHASECHK.TRANS64 P0, [R9+URZ], R4 ;  /* 0x00000004090085a7 */ /* 0x000e64000800007f */
[----:B-1----:R-:W-:Y:S05]  /*110f0*/  @!P0 BRA `(.L_x_328) ;  /* 0xfffffffc00f08947 */ /* 0x002fea000383ffff */
[----:B------:R-:W-:Y:S05]  /*11100*/  BRA `(.L_x_353) ;  /* 0xfffffff400d47947 */ /* 0x000fea000383ffff */
.L_x_329:
[----:B0-----:R0:W1:Y:S02]  /*11110*/  SYNCS.PHASECHK.TRANS64.TRYWAIT P0, [R6+URZ], R5 ;  /* 0x00000005060075a7 */ /* 0x001064000800017f */
[----:B-1----:R-:W-:Y:S05]  /*11120*/  @!P0 NANOSLEEP.SYNCS 0x989680 ;  /* 0x009896800000895d */ /* 0x002fea0003900000 */
[----:B------:R-:W1:Y:S02]  /*11130*/  @!P0 SYNCS.PHASECHK.TRANS64 P0, [R6+URZ], R5 ;  /* 0x00000005060085a7 */ /* 0x000e64000800007f */
[----:B-1----:R-:W-:Y:S05]  /*11140*/  @!P0 BRA `(.L_x_329) ;  /* 0xfffffffc00f08947 */ /* 0x002fea000383ffff */
[----:B------:R-:W-:Y:S05]  /*11150*/  BRA `(.L_x_354) ;  /* 0xfffffff400e47947 */ /* 0x000fea000383ffff */
.L_x_330:
[----:B0-----:R0:W1:Y:S02]  /*11160*/  SYNCS.PHASECHK.TRANS64.TRYWAIT P0, [R9+URZ], R4 ;  /* 0x00000004090075a7 */ /* 0x001064000800017f */
[----:B-1----:R-:W-:Y:S05]  /*11170*/  @!P0 NANOSLEEP.SYNCS 0x989680 ;  /* 0x009896800000895d */ /* 0x002fea0003900000 */
[----:B------:R-:W1:Y:S02]  /*11180*/  @!P0 SYNCS.PHASECHK.TRANS64 P0, [R9+URZ], R4 ;  /* 0x00000004090085a7 */ /* 0x000e64000800007f */
[----:B-1----:R-:W-:Y:S05]  /*11190*/  @!P0 BRA `(.L_x_330) ;  /* 0xfffffffc00f08947 */ /* 0x002fea000383ffff */
[----:B------:R-:W-:Y:S05]  /*111a0*/  BRA `(.L_x_355) ;  /* 0xfffffff400f47947 */ /* 0x000fea000383ffff */
.L_x_331:
[----:B-1----:R1:W2:Y:S02]  /*111b0*/  SYNCS.PHASECHK.TRANS64.TRYWAIT P0, [R6+URZ], R5 ;  /* 0x00000005060075a7 */ /* 0x0022a4000800017f */
[----:B--2---:R-:W-:Y:S05]  /*111c0*/  @!P0 NANOSLEEP.SYNCS 0x989680 ;  /* 0x009896800000895d */ /* 0x004fea0003900000 */
[----:B------:R-:W2:Y:S02]  /*111d0*/  @!P0 SYNCS.PHASECHK.TRANS64 P0, [R6+URZ], R5 ;  /* 0x00000005060085a7 */ /* 0x000ea4000800007f */
[----:B--2---:R-:W-:Y:S05]  /*111e0*/  @!P0 BRA `(.L_x_331) ;  /* 0xfffffffc00f08947 */ /* 0x004fea000383ffff */
[----:B------:R-:W-:Y:S05]  /*111f0*/  BRA `(.L_x_356) ;  /* 0xfffffff400fc7947 */ /* 0x000fea000383ffff */
.L_x_357:
[----:B------:R-:W-:-:S00]  /*11200*/  BRA `(.L_x_357) ;  /* 0xfffffffc00fc7947 */ /* 0x000fc0000383ffff */
[----:B------:R-:W-:-:S00]  /*11210*/  NOP ;  /* 0x0000000000007918 */ /* 0x000fc00000000000 */
        /* <DEDUP_REMOVED lines=14> */
.L_x_358:


//--------------------- .nv.shared._ZN7cutlass13device_kernelINS_4gemm6kernel13GemmUniversalIN4cute5tupleIJiiiiEEENS1_10collective13CollectiveMmaINS1_37MainloopSm90TmaGmmaWarpSpecializedFP8ILi18ENS5_IJNS4_1CILi1EEESB_SB_EEENS1_35KernelTmaWarpSpecializedCooperativeEEENS5_IJNSA_ILi256EEENSA_ILi128EEENSA_ILi32EEEEEENS_12float_e4m3_tENS5_IJlSB_lEEESJ_SK_NS4_8TiledMMAINS4_8MMA_AtomIJNS4_4SM904GMMA31MMA_64x128x32_F32E4M3E4M3_SS_TNILNSO_7ScaleInE1ELSQ_1EEEEEENS4_6LayoutINS5_IJNSA_ILi2EEESB_SB_EEENS5_IJSB_NSA_ILi0EEESW_EEEEENS5_IJNS4_10UnderscoreESZ_SZ_EEEEENS4_13SM90_TMA_LOADENS4_14ComposedLayoutINS4_7SwizzleILi1ELi4ELi3EEENS4_18smem_ptr_flag_bitsILi8EEENST_INS5_IJNSA_ILi8EEESH_EEENS5_IJSH_SB_EEEEEEEvNS4_8identityES12_S1C_vS1D_EENS_8epilogue10collective6detail29Sm90TmaWarpSpecializedAdapterINS1G_15DefaultEpilogueISJ_SK_SK_NS1F_6thread17LinearCombinationISJ_Li1EffLNS1K_9ScaleType4KindE0ELNS_15FloatRoundStyleE2ESJ_EENS1_15EpilogueDefaultEEEEEvvEEEEvNT_6ParamsE --------------------------
	.section	.nv.shared._ZN7cutlass13device_kernelINS_4gemm6kernel13GemmUniversalIN4cute5tupleIJiiiiEEENS1_10collective13CollectiveMmaINS1_37MainloopSm90TmaGmmaWarpSpecializedFP8ILi18ENS5_IJNS4_1CILi1EEESB_SB_EEENS1_35KernelTmaWarpSpecializedCooperativeEEENS5_IJNSA_ILi256EEENSA_ILi128EEENSA_ILi32EEEEEENS_12float_e4m3_tENS5_IJlSB_lEEESJ_SK_NS4_8TiledMMAINS4_8MMA_AtomIJNS4_4SM904GMMA31MMA_64x128x32_F32E4M3E4M3_SS_TNILNSO_7ScaleInE1ELSQ_1EEEEEENS4_6LayoutINS5_IJNSA_ILi2EEESB_SB_EEENS5_IJSB_NSA_ILi0EEESW_EEEEENS5_IJNS4_10UnderscoreESZ_SZ_EEEEENS4_13SM90_TMA_LOADENS4_14ComposedLayoutINS4_7SwizzleILi1ELi4ELi3EEENS4_18smem_ptr_flag_bitsILi8EEENST_INS5_IJNSA_ILi8EEESH_EEENS5_IJSH_SB_EEEEEEEvNS4_8identityES12_S1C_vS1D_EENS_8epilogue10collective6detail29Sm90TmaWarpSpecializedAdapterINS1G_15DefaultEpilogueISJ_SK_SK_NS1F_6thread17LinearCombinationISJ_Li1EffLNS1K_9ScaleType4KindE0ELNS_15FloatRoundStyleE2ESJ_EENS1_15EpilogueDefaultEEEEEvvEEEEvNT_6ParamsE,"aw",@nobits
	.sectionflags	@""
	.align	16
	.zero		1024


//--------------------- .nv.shared.reserved.0     --------------------------
	.section	.nv.shared.reserved.0,"aw",@nobits
	.weak		__nv_reservedSMEM_offset_0_alias
	.size		__nv_reservedSMEM_offset_0_alias, 0, 0
	.other		__nv_reservedSMEM_offset_0_alias,@"STO_CUDA_RESERVED_SHARED STV_DEFAULT"
__nv_reservedSMEM_offset_0_alias:
	.zero		0


//--------------------- .nv.global                --------------------------
	.section	.nv.global,"aw",@nobits
.nv.global:
	.type		_ZN40_INTERNAL_518d4be5_4_k_cu_4fdf0a75_167534cute1_E,@object
	.size		_ZN40_INTERNAL_518d4be5_4_k_cu_4fdf0a75_167534cute1_E,(_ZN40_INTERNAL_518d4be5_4_k_cu_4fdf0a75_167534cuda3std3__45__cpo6cbeginE - _ZN40_INTERNAL_518d4be5_4_k_cu_4fdf0a75_167534cute1_E)
_ZN40_INTERNAL_518d4be5_4_k_cu_4fdf0a75_167534cute1_E:
	.zero		1
	.type		_ZN40_INTERNAL_518d4be5_4_k_cu_4fdf0a75_167534cuda3std3__45__cpo6cbeginE,@object
	.size		_ZN40_INTERNAL_518d4be5_4_k_cu_4fdf0a75_167534cuda3std3__45__cpo6cbeginE,(_ZN40_INTERNAL_518d4be5_4_k_cu_4fdf0a75_167534cuda3std3__48in_placeE - _ZN40_INTERNAL_518d4be5_4_k_cu_4fdf0a75_167534cuda3std3__45__cpo6cbeginE)
_ZN40_INTERNAL_518d4be5_4_k_cu_4fdf0a75_167534cuda3std3__45__cpo6cbeginE:
	.zero		1
	.type		_ZN40_INTERNAL_518d4be5_4_k_cu_4fdf0a75_167534cuda3std3__48in_placeE,@object
	.size		_ZN40_INTERNAL_518d4be5_4_k_cu_4fdf0a75_167534cuda3std3__48in_placeE,(_ZN40_INTERNAL_518d4be5_4_k_cu_4fdf0a75_167534cuda3std6ranges3__45__cpo9iter_moveE - _ZN40_INTERNAL_518d4be5_4_k_cu_4fdf0a75_167534cuda3std3__48in_placeE)
_ZN40_INTERNAL_518d4be5_4_k_cu_4fdf0a75_167534cuda3std3__48in_placeE:
	.zero		1
	.type		_ZN40_INTERNAL_518d4be5_4_k_cu_4fdf0a75_167534cuda3std6ranges3__45__cpo9iter_moveE,@object
	.size		_ZN40_INTERNAL_518d4be5_4_k_cu_4fdf0a75_167534cuda3std6ranges3__45__cpo9iter_moveE,(_ZN40_INTERNAL_518d4be5_4_k_cu_4fdf0a75_167534cuda3std3__45__cpo5beginE - _ZN40_INTERNAL_518d4be5_4_k_cu_4fdf0a75_167534cuda3std6ranges3__45__cpo9iter_moveE)
_ZN40_INTERNAL_518d4be5_4_k_cu_4fdf0a75_167534cuda3std6ranges3__45__cpo9iter_moveE:
	.zero		1
	.type		_ZN40_INTERNAL_518d4be5_4_k_cu_4fdf0a75_167534cuda3std3__45__cpo5beginE,@object
	.size		_ZN40_INTERNAL_518d4be5_4_k_cu_4fdf0a75_167534cuda3std3__45__cpo5beginE,(_ZN40_INTERNAL_518d4be5_4_k_cu_4fdf0a75_167534cuda3std3__442_GLOBAL__N__518d4be5_4_k_cu_4fdf0a75_167536ignoreE - _ZN40_INTERNAL_518d4be5_4_k_cu_4fdf0a75_167534cuda3std3__45__cpo5beginE)
_ZN40_INTERNAL_518d4be5_4_k_cu_4fdf0a75_167534cuda3std3__45__cpo5beginE:
	.zero		1
	.type		_ZN40_INTERNAL_518d4be5_4_k_cu_4fdf0a75_167534cuda3std3__442_GLOBAL__N__518d4be5_4_k_cu_4fdf0a75_167536ignoreE,@object
	.size		_ZN40_INTERNAL_518d4be5_4_k_cu_4fdf0a75_167534cuda3std3__442_GLOBAL__N__518d4be5_4_k_cu_4fdf0a75_167536ignoreE,(_ZN40_INTERNAL_518d4be5_4_k_cu_4fdf0a75_167534cute7productE - _ZN40_INTERNAL_518d4be5_4_k_cu_4fdf0a75_167534cuda3std3__442_GLOBAL__N__518d4be5_4_k_cu_4fdf0a75_167536ignoreE)
_ZN40_INTERNAL_518d4be5_4_k_cu_4fdf0a75_167534cuda3std3__442_GLOBAL__N__518d4be5_4_k_cu_4fdf0a75_167536ignoreE:
	.zero		1
	.type		_ZN40_INTERNAL_518d4be5_4_k_cu_4fdf0a75_167534cute7productE,@object
	.size		_ZN40_INTERNAL_518d4be5_4_k_cu_4fdf0a75_167534cute7productE,(_ZN40_INTERNAL_518d4be5_4_k_cu_4fdf0a75_167534cuda3std3__45__cpo3endE - _ZN40_INTERNAL_518d4be5_4_k_cu_4fdf0a75_167534cute7productE)
_ZN40_INTERNAL_518d4be5_4_k_cu_4fdf0a75_167534cute7productE:
	.zero		1
	.type		_ZN40_INTERNAL_518d4be5_4_k_cu_4fdf0a75_167534cuda3std3__45__cpo3endE,@object
	.size		_ZN40_INTERNAL_518d4be5_4_k_cu_4fdf0a75_167534cuda3std3__45__cpo3endE,(_ZN40_INTERNAL_518d4be5_4_k_cu_4fdf0a75_167534cuda3std3__419piecewise_constructE - _ZN40_INTERNAL_518d4be5_4_k_cu_4fdf0a75_167534cuda3std3__45__cpo3endE)
_ZN40_INTERNAL_518d4be5_4_k_cu_4fdf0a75_167534cuda3std3__45__cpo3endE:
	.zero		1
	.type		_ZN40_INTERNAL_518d4be5_4_k_cu_4fdf0a75_167534cuda3std3__419piecewise_constructE,@object
	.size		_ZN40_INTERNAL_518d4be5_4_k_cu_4fdf0a75_167534cuda3std3__419piecewise_constructE,(_ZN40_INTERNAL_518d4be5_4_k_cu_4fdf0a75_167534cuda3std3__45__cpo4cendE - _ZN40_INTERNAL_518d4be5_4_k_cu_4fdf0a75_167534cuda3std3__419piecewise_constructE)
_ZN40_INTERNAL_518d4be5_4_k_cu_4fdf0a75_167534cuda3std3__419piecewise_constructE:
	.zero		1
	.type		_ZN40_INTERNAL_518d4be5_4_k_cu_4fdf0a75_167534cuda3std3__45__cpo4cendE,@object
	.size		_ZN40_INTERNAL_518d4be5_4_k_cu_4fdf0a75_167534cuda3std3__45__cpo4cendE,(_ZN40_INTERNAL_518d4be5_4_k_cu_4fdf0a75_167534cuda3std6ranges3__45__cpo4swapE - _ZN40_INTERNAL_518d4be5_4_k_cu_4fdf0a75_167534cuda3std3__45__cpo4cendE)
_ZN40_INTERNAL_518d4be5_4_k_cu_4fdf0a75_167534cuda3std3__45__cpo4cendE:
	.zero		1
	.type		_ZN40_INTERNAL_518d4be5_4_k_cu_4fdf0a75_167534cuda3std6ranges3__45__cpo4swapE,@object
	.size		_ZN40_INTERNAL_518d4be5_4_k_cu_4fdf0a75_167534cuda3std6ranges3__45__cpo4swapE,(.L_7 - _ZN40_INTERNAL_518d4be5_4_k_cu_4fdf0a75_167534cuda3std6ranges3__45__cpo4swapE)
_ZN40_INTERNAL_518d4be5_4_k_cu_4fdf0a75_167534cuda3std6ranges3__45__cpo4swapE:
	.zero		1
.L_7:


//--------------------- .nv.constant0._ZN7cutlass13device_kernelINS_4gemm6kernel13GemmUniversalIN4cute5tupleIJiiiiEEENS1_10collective13CollectiveMmaINS1_37MainloopSm90TmaGmmaWarpSpecializedFP8ILi18ENS5_IJNS4_1CILi1EEESB_SB_EEENS1_35KernelTmaWarpSpecializedCooperativeEEENS5_IJNSA_ILi256EEENSA_ILi128EEENSA_ILi32EEEEEENS_12float_e4m3_tENS5_IJlSB_lEEESJ_SK_NS4_8TiledMMAINS4_8MMA_AtomIJNS4_4SM904GMMA31MMA_64x128x32_F32E4M3E4M3_SS_TNILNSO_7ScaleInE1ELSQ_1EEEEEENS4_6LayoutINS5_IJNSA_ILi2EEESB_SB_EEENS5_IJSB_NSA_ILi0EEESW_EEEEENS5_IJNS4_10UnderscoreESZ_SZ_EEEEENS4_13SM90_TMA_LOADENS4_14ComposedLayoutINS4_7SwizzleILi1ELi4ELi3EEENS4_18smem_ptr_flag_bitsILi8EEENST_INS5_IJNSA_ILi8EEESH_EEENS5_IJSH_SB_EEEEEEEvNS4_8identityES12_S1C_vS1D_EENS_8epilogue10collective6detail29Sm90TmaWarpSpecializedAdapterINS1G_15DefaultEpilogueISJ_SK_SK_NS1F_6thread17LinearCombinationISJ_Li1EffLNS1K_9ScaleType4KindE0ELNS_15FloatRoundStyleE2ESJ_EENS1_15EpilogueDefaultEEEEEvvEEEEvNT_6ParamsE --------------------------
	.section	.nv.constant0._ZN7cutlass13device_kernelINS_4gemm6kernel13GemmUniversalIN4cute5tupleIJiiiiEEENS1_10collective13CollectiveMmaINS1_37MainloopSm90TmaGmmaWarpSpecializedFP8ILi18ENS5_IJNS4_1CILi1EEESB_SB_EEENS1_35KernelTmaWarpSpecializedCooperativeEEENS5_IJNSA_ILi256EEENSA_ILi128EEENSA_ILi32EEEEEENS_12float_e4m3_tENS5_IJlSB_lEEESJ_SK_NS4_8TiledMMAINS4_8MMA_AtomIJNS4_4SM904GMMA31MMA_64x128x32_F32E4M3E4M3_SS_TNILNSO_7ScaleInE1ELSQ_1EEEEEENS4_6LayoutINS5_IJNSA_ILi2EEESB_SB_EEENS5_IJSB_NSA_ILi0EEESW_EEEEENS5_IJNS4_10UnderscoreESZ_SZ_EEEEENS4_13SM90_TMA_LOADENS4_14ComposedLayoutINS4_7SwizzleILi1ELi4ELi3EEENS4_18smem_ptr_flag_bitsILi8EEENST_INS5_IJNSA_ILi8EEESH_EEENS5_IJSH_SB_EEEEEEEvNS4_8identityES12_S1C_vS1D_EENS_8epilogue10collective6detail29Sm90TmaWarpSpecializedAdapterINS1G_15DefaultEpilogueISJ_SK_SK_NS1F_6thread17LinearCombinationISJ_Li1EffLNS1K_9ScaleType4KindE0ELNS_15FloatRoundStyleE2ESJ_EENS1_15EpilogueDefaultEEEEEvvEEEEvNT_6ParamsE,"a",@progbits
	.sectionflags	@""
	.align	4
.nv.constant0._ZN7cutlass13device_kernelINS_4gemm6kernel13GemmUniversalIN4cute5tupleIJiiiiEEENS1_10collective13CollectiveMmaINS1_37MainloopSm90TmaGmmaWarpSpecializedFP8ILi18ENS5_IJNS4_1CILi1EEESB_SB_EEENS1_35KernelTmaWarpSpecializedCooperativeEEENS5_IJNSA_ILi256EEENSA_ILi128EEENSA_ILi32EEEEEENS_12float_e4m3_tENS5_IJlSB_lEEESJ_SK_NS4_8TiledMMAINS4_8MMA_AtomIJNS4_4SM904GMMA31MMA_64x128x32_F32E4M3E4M3_SS_TNILNSO_7ScaleInE1ELSQ_1EEEEEENS4_6LayoutINS5_IJNSA_ILi2EEESB_SB_EEENS5_IJSB_NSA_ILi0EEESW_EEEEENS5_IJNS4_10UnderscoreESZ_SZ_EEEEENS4_13SM90_TMA_LOADENS4_14ComposedLayoutINS4_7SwizzleILi1ELi4ELi3EEENS4_18smem_ptr_flag_bitsILi8EEENST_INS5_IJNSA_ILi8EEESH_EEENS5_IJSH_SB_EEEEEEEvNS4_8identityES12_S1C_vS1D_EENS_8epilogue10collective6detail29Sm90TmaWarpSpecializedAdapterINS1G_15DefaultEpilogueISJ_SK_SK_NS1F_6thread17LinearCombinationISJ_Li1EffLNS1K_9ScaleType4KindE0ELNS_15FloatRoundStyleE2ESJ_EENS1_15EpilogueDefaultEEEEEvvEEEEvNT_6ParamsE:
	.zero		1664


//--------------------- SYMBOLS --------------------------

	.type		.nv.reservedSmem.offset0,@object
	.size		.nv.reservedSmem.offset0,0x4
